//
// Generated by NVIDIA NVVM Compiler
//
// Compiler Build ID: CL-36424714
// Cuda compilation tools, release 13.0, V13.0.88
// Based on NVVM 20.0.0
//

.version 9.0
.target sm_100
.address_size 64

	// .globl	_Z30device_reset_centroid_positionP8CentroidP5PointPi
// _ZZ24device_compute_centroidsP5PointP8CentroidPiS3_E10s_centroid has been demoted
.extern .shared .align 16 .b8 s[];

.visible .entry _Z30device_reset_centroid_positionP8CentroidP5PointPi(
	.param .u64 .ptr .align 1 _Z30device_reset_centroid_positionP8CentroidP5PointPi_param_0,
	.param .u64 .ptr .align 1 _Z30device_reset_centroid_positionP8CentroidP5PointPi_param_1,
	.param .u64 .ptr .align 1 _Z30device_reset_centroid_positionP8CentroidP5PointPi_param_2
)
{
	.reg .pred 	%p<4>;
	.reg .b32 	%r<22>;
	.reg .b32 	%f<14>;
	.reg .b64 	%rd<12>;

	ld.param.u64 	%rd6, [_Z30device_reset_centroid_positionP8CentroidP5PointPi_param_0];
	ld.param.u64 	%rd5, [_Z30device_reset_centroid_positionP8CentroidP5PointPi_param_1];
	ld.param.u64 	%rd7, [_Z30device_reset_centroid_positionP8CentroidP5PointPi_param_2];
	cvta.to.global.u64 	%rd1, %rd7;
	cvta.to.global.u64 	%rd8, %rd6;
	mov.u32 	%r11, %ctaid.x;
	mov.u32 	%r12, %ntid.x;
	mov.u32 	%r13, %tid.x;
	mad.lo.s32 	%r1, %r11, %r12, %r13;
	bar.sync 	0;
	mul.wide.s32 	%rd9, %r1, 12;
	add.s64 	%rd2, %rd8, %rd9;
	mov.b32 	%r14, 0;
	st.global.u32 	[%rd2], %r14;
	st.global.u32 	[%rd2+4], %r14;
	st.global.u32 	[%rd2+8], %r14;
	ld.global.u32 	%r20, [%rd1];
	setp.lt.s32 	%p1, %r20, 1;
	@%p1 bra 	$L__BB0_5;
	cvta.to.global.u64 	%rd3, %rd5;
	mov.f32 	%f12, 0f00000000;
	mov.b32 	%r21, 0;
	mov.f32 	%f13, %f12;
	mov.u32 	%r19, %r21;
$L__BB0_2:
	mul.wide.u32 	%rd10, %r19, 12;
	add.s64 	%rd11, %rd3, %rd10;
	add.s64 	%rd4, %rd11, 8;
	ld.global.u32 	%r16, [%rd11+8];
	setp.ne.s32 	%p2, %r1, %r16;
	@%p2 bra 	$L__BB0_4;
	ld.global.f32 	%f8, [%rd4+-8];
	add.f32 	%f13, %f8, %f13;
	st.global.f32 	[%rd2], %f13;
	ld.global.f32 	%f9, [%rd4+-4];
	add.f32 	%f12, %f9, %f12;
	st.global.f32 	[%rd2+4], %f12;
	add.s32 	%r21, %r21, 1;
	st.global.u32 	[%rd2+8], %r21;
	ld.global.u32 	%r20, [%rd1];
$L__BB0_4:
	add.s32 	%r19, %r19, 1;
	setp.lt.s32 	%p3, %r19, %r20;
	@%p3 bra 	$L__BB0_2;
$L__BB0_5:
	ret;

}
	// .globl	_Z25device_reset_centroid_posP8Centroid
.visible .entry _Z25device_reset_centroid_posP8Centroid(
	.param .u64 .ptr .align 1 _Z25device_reset_centroid_posP8Centroid_param_0
)
{
	.reg .b32 	%r<6>;
	.reg .b64 	%rd<5>;

	ld.param.u64 	%rd1, [_Z25device_reset_centroid_posP8Centroid_param_0];
	cvta.to.global.u64 	%rd2, %rd1;
	mov.u32 	%r1, %ctaid.x;
	mov.u32 	%r2, %ntid.x;
	mov.u32 	%r3, %tid.x;
	mad.lo.s32 	%r4, %r1, %r2, %r3;
	mul.wide.s32 	%rd3, %r4, 12;
	add.s64 	%rd4, %rd2, %rd3;
	mov.b32 	%r5, 0;
	st.global.u32 	[%rd4], %r5;
	st.global.u32 	[%rd4+4], %r5;
	st.global.u32 	[%rd4+8], %r5;
	ret;

}
	// .globl	_Z24device_compute_centroidsP5PointP8CentroidPiS3_
.visible .entry _Z24device_compute_centroidsP5PointP8CentroidPiS3_(
	.param .u64 .ptr .align 1 _Z24device_compute_centroidsP5PointP8CentroidPiS3__param_0,
	.param .u64 .ptr .align 1 _Z24device_compute_centroidsP5PointP8CentroidPiS3__param_1,
	.param .u64 .ptr .align 1 _Z24device_compute_centroidsP5PointP8CentroidPiS3__param_2,
	.param .u64 .ptr .align 1 _Z24device_compute_centroidsP5PointP8CentroidPiS3__param_3
)
{
	.reg .pred 	%p<11>;
	.reg .b32 	%r<51>;
	.reg .b32 	%f<60>;
	.reg .b64 	%rd<19>;
	// demoted variable
	.shared .align 4 .b8 _ZZ24device_compute_centroidsP5PointP8CentroidPiS3_E10s_centroid[12];
	ld.param.u64 	%rd9, [_Z24device_compute_centroidsP5PointP8CentroidPiS3__param_0];
	ld.param.u64 	%rd8, [_Z24device_compute_centroidsP5PointP8CentroidPiS3__param_1];
	ld.param.u64 	%rd10, [_Z24device_compute_centroidsP5PointP8CentroidPiS3__param_3];
	cvta.to.global.u64 	%rd1, %rd9;
	cvta.to.global.u64 	%rd11, %rd10;
	mov.u32 	%r28, %ctaid.x;
	mov.u32 	%r29, %ntid.x;
	mul.lo.s32 	%r1, %r28, %r29;
	mov.u32 	%r30, %tid.x;
	mov.u32 	%r31, _ZZ24device_compute_centroidsP5PointP8CentroidPiS3_E10s_centroid;
	mad.lo.s32 	%r2, %r30, 12, %r31;
	mov.b32 	%r41, 0;
	st.shared.u32 	[%r2], %r41;
	st.shared.u32 	[%r2+4], %r41;
	st.shared.u32 	[%r2+8], %r41;
	ld.global.u32 	%r3, [%rd11];
	setp.lt.s32 	%p1, %r3, 1;
	mov.f32 	%f44, 0f00000000;
	mov.f32 	%f45, %f44;
	@%p1 bra 	$L__BB2_17;
	and.b32  	%r4, %r3, 3;
	setp.lt.u32 	%p2, %r3, 4;
	mov.f32 	%f44, 0f00000000;
	mov.b32 	%r41, 0;
	mov.u32 	%r46, %r41;
	@%p2 bra 	$L__BB2_12;
	and.b32  	%r46, %r3, 2147483644;
	neg.s32 	%r39, %r46;
	add.s64 	%rd17, %rd1, 24;
	mov.f32 	%f44, 0f00000000;
	mov.b32 	%r41, 0;
	mov.f32 	%f45, %f44;
$L__BB2_3:
	ld.global.u32 	%r34, [%rd17+-16];
	setp.ne.s32 	%p3, %r1, %r34;
	@%p3 bra 	$L__BB2_5;
	ld.global.f32 	%f32, [%rd17+-24];
	add.f32 	%f45, %f32, %f45;
	st.shared.f32 	[%r2], %f45;
	ld.global.f32 	%f33, [%rd17+-20];
	add.f32 	%f44, %f33, %f44;
	st.shared.f32 	[%r2+4], %f44;
	add.s32 	%r41, %r41, 1;
	st.shared.u32 	[%r2+8], %r41;
$L__BB2_5:
	ld.global.u32 	%r35, [%rd17+-4];
	setp.ne.s32 	%p4, %r1, %r35;
	@%p4 bra 	$L__BB2_7;
	ld.global.f32 	%f34, [%rd17+-12];
	add.f32 	%f45, %f34, %f45;
	st.shared.f32 	[%r2], %f45;
	ld.global.f32 	%f35, [%rd17+-8];
	add.f32 	%f44, %f35, %f44;
	st.shared.f32 	[%r2+4], %f44;
	add.s32 	%r41, %r41, 1;
	st.shared.u32 	[%r2+8], %r41;
$L__BB2_7:
	ld.global.u32 	%r36, [%rd17+8];
	setp.ne.s32 	%p5, %r1, %r36;
	@%p5 bra 	$L__BB2_9;
	ld.global.f32 	%f36, [%rd17];
	add.f32 	%f45, %f36, %f45;
	st.shared.f32 	[%r2], %f45;
	ld.global.f32 	%f37, [%rd17+4];
	add.f32 	%f44, %f37, %f44;
	st.shared.f32 	[%r2+4], %f44;
	add.s32 	%r41, %r41, 1;
	st.shared.u32 	[%r2+8], %r41;
$L__BB2_9:
	ld.global.u32 	%r37, [%rd17+20];
	setp.ne.s32 	%p6, %r1, %r37;
	@%p6 bra 	$L__BB2_11;
	ld.global.f32 	%f38, [%rd17+12];
	add.f32 	%f45, %f38, %f45;
	st.shared.f32 	[%r2], %f45;
	ld.global.f32 	%f39, [%rd17+16];
	add.f32 	%f44, %f39, %f44;
	st.shared.f32 	[%r2+4], %f44;
	add.s32 	%r41, %r41, 1;
	st.shared.u32 	[%r2+8], %r41;
$L__BB2_11:
	add.s32 	%r39, %r39, 4;
	add.s64 	%rd17, %rd17, 48;
	setp.ne.s32 	%p7, %r39, 0;
	@%p7 bra 	$L__BB2_3;
$L__BB2_12:
	setp.eq.s32 	%p8, %r4, 0;
	@%p8 bra 	$L__BB2_17;
	mul.wide.u32 	%rd12, %r46, 12;
	add.s64 	%rd13, %rd12, %rd1;
	add.s64 	%rd18, %rd13, 8;
	neg.s32 	%r47, %r4;
$L__BB2_14:
	.pragma "nounroll";
	ld.global.u32 	%r38, [%rd18];
	setp.ne.s32 	%p9, %r1, %r38;
	@%p9 bra 	$L__BB2_16;
	ld.global.f32 	%f40, [%rd18+-8];
	add.f32 	%f45, %f40, %f45;
	st.shared.f32 	[%r2], %f45;
	ld.global.f32 	%f41, [%rd18+-4];
	add.f32 	%f44, %f41, %f44;
	st.shared.f32 	[%r2+4], %f44;
	add.s32 	%r41, %r41, 1;
	st.shared.u32 	[%r2+8], %r41;
$L__BB2_16:
	add.s64 	%rd18, %rd18, 12;
	add.s32 	%r47, %r47, 1;
	setp.ne.s32 	%p10, %r47, 0;
	@%p10 bra 	$L__BB2_14;
$L__BB2_17:
	cvta.to.global.u64 	%rd14, %rd8;
	mul.wide.s32 	%rd15, %r1, 12;
	add.s64 	%rd16, %rd14, %rd15;
	st.global.f32 	[%rd16], %f45;
	st.global.f32 	[%rd16+4], %f44;
	st.global.u32 	[%rd16+8], %r41;
	ret;

}
	// .globl	_Z22device_reassign_pointsP5PointP8CentroidPiS3_S3_S3_
.visible .entry _Z22device_reassign_pointsP5PointP8CentroidPiS3_S3_S3_(
	.param .u64 .ptr .align 1 _Z22device_reassign_pointsP5PointP8CentroidPiS3_S3_S3__param_0,
	.param .u64 .ptr .align 1 _Z22device_reassign_pointsP5PointP8CentroidPiS3_S3_S3__param_1,
	.param .u64 .ptr .align 1 _Z22device_reassign_pointsP5PointP8CentroidPiS3_S3_S3__param_2,
	.param .u64 .ptr .align 1 _Z22device_reassign_pointsP5PointP8CentroidPiS3_S3_S3__param_3,
	.param .u64 .ptr .align 1 _Z22device_reassign_pointsP5PointP8CentroidPiS3_S3_S3__param_4,
	.param .u64 .ptr .align 1 _Z22device_reassign_pointsP5PointP8CentroidPiS3_S3_S3__param_5
)
{
	.reg .pred 	%p<32>;
	.reg .b32 	%r<121>;
	.reg .b32 	%f<144>;
	.reg .b64 	%rd<23>;

	ld.param.u64 	%rd11, [_Z22device_reassign_pointsP5PointP8CentroidPiS3_S3_S3__param_0];
	ld.param.u64 	%rd12, [_Z22device_reassign_pointsP5PointP8CentroidPiS3_S3_S3__param_1];
	ld.param.u64 	%rd10, [_Z22device_reassign_pointsP5PointP8CentroidPiS3_S3_S3__param_2];
	ld.param.u64 	%rd13, [_Z22device_reassign_pointsP5PointP8CentroidPiS3_S3_S3__param_3];
	ld.param.u64 	%rd14, [_Z22device_reassign_pointsP5PointP8CentroidPiS3_S3_S3__param_5];
	cvta.to.global.u64 	%rd1, %rd12;
	cvta.to.global.u64 	%rd2, %rd13;
	cvta.to.global.u64 	%rd15, %rd11;
	cvta.to.global.u64 	%rd16, %rd14;
	ld.global.u32 	%r1, [%rd16];
	mov.u32 	%r46, %ctaid.x;
	mov.u32 	%r47, %ntid.x;
	mov.u32 	%r48, %tid.x;
	mad.lo.s32 	%r49, %r46, %r47, %r48;
	mov.u32 	%r50, s;
	mad.lo.s32 	%r2, %r48, 12, %r50;
	mul.wide.s32 	%rd17, %r49, 12;
	add.s64 	%rd3, %rd15, %rd17;
	ld.global.f32 	%f10, [%rd3];
	ld.global.f32 	%f11, [%rd3+4];
	ld.global.u32 	%r51, [%rd3+8];
	st.shared.f32 	[%r2], %f10;
	st.shared.f32 	[%r2+4], %f11;
	st.shared.u32 	[%r2+8], %r51;
	setp.ne.s32 	%p1, %r48, 0;
	@%p1 bra 	$L__BB3_8;
	ld.global.u32 	%r3, [%rd2];
	setp.lt.s32 	%p2, %r3, 1;
	@%p2 bra 	$L__BB3_8;
	and.b32  	%r4, %r3, 3;
	setp.lt.u32 	%p3, %r3, 4;
	mov.b32 	%r105, 0;
	@%p3 bra 	$L__BB3_5;
	and.b32  	%r105, %r3, 2147483644;
	neg.s32 	%r104, %r105;
	add.s64 	%rd21, %rd1, 24;
	mad.lo.s32 	%r54, %r1, 12, %r50;
	add.s32 	%r103, %r54, 24;
$L__BB3_4:
	ld.global.f32 	%f12, [%rd21+-24];
	ld.global.f32 	%f13, [%rd21+-20];
	ld.global.u32 	%r55, [%rd21+-16];
	st.shared.f32 	[%r103+-24], %f12;
	st.shared.f32 	[%r103+-20], %f13;
	st.shared.u32 	[%r103+-16], %r55;
	ld.global.f32 	%f14, [%rd21+-12];
	ld.global.f32 	%f15, [%rd21+-8];
	ld.global.u32 	%r56, [%rd21+-4];
	st.shared.f32 	[%r103+-12], %f14;
	st.shared.f32 	[%r103+-8], %f15;
	st.shared.u32 	[%r103+-4], %r56;
	ld.global.f32 	%f16, [%rd21];
	ld.global.f32 	%f17, [%rd21+4];
	ld.global.u32 	%r57, [%rd21+8];
	st.shared.f32 	[%r103], %f16;
	st.shared.f32 	[%r103+4], %f17;
	st.shared.u32 	[%r103+8], %r57;
	ld.global.f32 	%f18, [%rd21+12];
	ld.global.f32 	%f19, [%rd21+16];
	ld.global.u32 	%r58, [%rd21+20];
	st.shared.f32 	[%r103+12], %f18;
	st.shared.f32 	[%r103+16], %f19;
	st.shared.u32 	[%r103+20], %r58;
	add.s32 	%r104, %r104, 4;
	add.s64 	%rd21, %rd21, 48;
	add.s32 	%r103, %r103, 48;
	setp.ne.s32 	%p4, %r104, 0;
	@%p4 bra 	$L__BB3_4;
$L__BB3_5:
	setp.eq.s32 	%p5, %r4, 0;
	@%p5 bra 	$L__BB3_8;
	mul.wide.u32 	%rd18, %r105, 12;
	add.s64 	%rd19, %rd18, %rd1;
	add.s64 	%rd22, %rd19, 8;
	neg.s32 	%r107, %r4;
	mul.lo.s32 	%r59, %r1, 12;
	mad.lo.s32 	%r60, %r105, 12, %r59;
	add.s32 	%r62, %r60, %r50;
	add.s32 	%r106, %r62, 8;
$L__BB3_7:
	.pragma "nounroll";
	ld.global.f32 	%f20, [%rd22+-8];
	ld.global.f32 	%f21, [%rd22+-4];
	ld.global.u32 	%r63, [%rd22];
	st.shared.f32 	[%r106+-8], %f20;
	st.shared.f32 	[%r106+-4], %f21;
	st.shared.u32 	[%r106], %r63;
	add.s64 	%rd22, %rd22, 12;
	add.s32 	%r107, %r107, 1;
	setp.ne.s32 	%p6, %r107, 0;
	add.s32 	%r106, %r106, 12;
	@%p6 bra 	$L__BB3_7;
$L__BB3_8:
	bar.sync 	0;
	ld.global.u32 	%r19, [%rd2];
	setp.lt.s32 	%p7, %r19, 1;
	mov.b32 	%r120, -1;
	@%p7 bra 	$L__BB3_20;
	ld.shared.f32 	%f1, [%r2];
	ld.shared.f32 	%f2, [%r2+4];
	and.b32  	%r20, %r19, 7;
	setp.lt.u32 	%p8, %r19, 8;
	mov.f32 	%f141, 0f7F800000;
	mov.b32 	%r120, -1;
	mov.b32 	%r115, 0;
	@%p8 bra 	$L__BB3_12;
	and.b32  	%r115, %r19, 2147483640;
	mad.lo.s32 	%r71, %r1, 12, %r50;
	add.s32 	%r108, %r71, 48;
	mov.f32 	%f141, 0f7F800000;
	mov.b32 	%r120, -1;
	mov.b32 	%r109, 0;
$L__BB3_11:
	.pragma "nounroll";
	ld.shared.f32 	%f24, [%r108+-48];
	ld.shared.f32 	%f25, [%r108+-44];
	sub.f32 	%f26, %f1, %f24;
	sub.f32 	%f27, %f2, %f25;
	mul.f32 	%f28, %f27, %f27;
	fma.rn.f32 	%f29, %f26, %f26, %f28;
	sqrt.rn.f32 	%f30, %f29;
	setp.lt.f32 	%p9, %f30, %f141;
	selp.f32 	%f31, %f30, %f141, %p9;
	selp.b32 	%r72, %r109, %r120, %p9;
	ld.shared.f32 	%f32, [%r108+-36];
	ld.shared.f32 	%f33, [%r108+-32];
	sub.f32 	%f34, %f1, %f32;
	sub.f32 	%f35, %f2, %f33;
	mul.f32 	%f36, %f35, %f35;
	fma.rn.f32 	%f37, %f34, %f34, %f36;
	sqrt.rn.f32 	%f38, %f37;
	setp.lt.f32 	%p10, %f38, %f31;
	selp.f32 	%f39, %f38, %f31, %p10;
	add.s32 	%r73, %r109, 1;
	selp.b32 	%r74, %r73, %r72, %p10;
	ld.shared.f32 	%f40, [%r108+-24];
	ld.shared.f32 	%f41, [%r108+-20];
	sub.f32 	%f42, %f1, %f40;
	sub.f32 	%f43, %f2, %f41;
	mul.f32 	%f44, %f43, %f43;
	fma.rn.f32 	%f45, %f42, %f42, %f44;
	sqrt.rn.f32 	%f46, %f45;
	setp.lt.f32 	%p11, %f46, %f39;
	selp.f32 	%f47, %f46, %f39, %p11;
	add.s32 	%r75, %r109, 2;
	selp.b32 	%r76, %r75, %r74, %p11;
	ld.shared.f32 	%f48, [%r108+-12];
	ld.shared.f32 	%f49, [%r108+-8];
	sub.f32 	%f50, %f1, %f48;
	sub.f32 	%f51, %f2, %f49;
	mul.f32 	%f52, %f51, %f51;
	fma.rn.f32 	%f53, %f50, %f50, %f52;
	sqrt.rn.f32 	%f54, %f53;
	setp.lt.f32 	%p12, %f54, %f47;
	selp.f32 	%f55, %f54, %f47, %p12;
	add.s32 	%r77, %r109, 3;
	selp.b32 	%r78, %r77, %r76, %p12;
	ld.shared.f32 	%f56, [%r108];
	ld.shared.f32 	%f57, [%r108+4];
	sub.f32 	%f58, %f1, %f56;
	sub.f32 	%f59, %f2, %f57;
	mul.f32 	%f60, %f59, %f59;
	fma.rn.f32 	%f61, %f58, %f58, %f60;
	sqrt.rn.f32 	%f62, %f61;
	setp.lt.f32 	%p13, %f62, %f55;
	selp.f32 	%f63, %f62, %f55, %p13;
	add.s32 	%r79, %r109, 4;
	selp.b32 	%r80, %r79, %r78, %p13;
	ld.shared.f32 	%f64, [%r108+12];
	ld.shared.f32 	%f65, [%r108+16];
	sub.f32 	%f66, %f1, %f64;
	sub.f32 	%f67, %f2, %f65;
	mul.f32 	%f68, %f67, %f67;
	fma.rn.f32 	%f69, %f66, %f66, %f68;
	sqrt.rn.f32 	%f70, %f69;
	setp.lt.f32 	%p14, %f70, %f63;
	selp.f32 	%f71, %f70, %f63, %p14;
	add.s32 	%r81, %r109, 5;
	selp.b32 	%r82, %r81, %r80, %p14;
	ld.shared.f32 	%f72, [%r108+24];
	ld.shared.f32 	%f73, [%r108+28];
	sub.f32 	%f74, %f1, %f72;
	sub.f32 	%f75, %f2, %f73;
	mul.f32 	%f76, %f75, %f75;
	fma.rn.f32 	%f77, %f74, %f74, %f76;
	sqrt.rn.f32 	%f78, %f77;
	setp.lt.f32 	%p15, %f78, %f71;
	selp.f32 	%f79, %f78, %f71, %p15;
	add.s32 	%r83, %r109, 6;
	selp.b32 	%r84, %r83, %r82, %p15;
	ld.shared.f32 	%f80, [%r108+36];
	ld.shared.f32 	%f81, [%r108+40];
	sub.f32 	%f82, %f1, %f80;
	sub.f32 	%f83, %f2, %f81;
	mul.f32 	%f84, %f83, %f83;
	fma.rn.f32 	%f85, %f82, %f82, %f84;
	sqrt.rn.f32 	%f86, %f85;
	setp.lt.f32 	%p16, %f86, %f79;
	selp.f32 	%f141, %f86, %f79, %p16;
	add.s32 	%r85, %r109, 7;
	selp.b32 	%r120, %r85, %r84, %p16;
	add.s32 	%r108, %r108, 96;
	add.s32 	%r109, %r109, 8;
	setp.ne.s32 	%p17, %r109, %r115;
	@%p17 bra 	$L__BB3_11;
$L__BB3_12:
	setp.eq.s32 	%p18, %r20, 0;
	@%p18 bra 	$L__BB3_20;
	mad.lo.s32 	%r32, %r1, 12, %r50;
	and.b32  	%r33, %r19, 3;
	setp.lt.u32 	%p19, %r20, 4;
	@%p19 bra 	$L__BB3_15;
	mad.lo.s32 	%r88, %r115, 12, %r32;
	ld.shared.f32 	%f87, [%r88];
	ld.shared.f32 	%f88, [%r88+4];
	sub.f32 	%f89, %f1, %f87;
	sub.f32 	%f90, %f2, %f88;
	mul.f32 	%f91, %f90, %f90;
	fma.rn.f32 	%f92, %f89, %f89, %f91;
	sqrt.rn.f32 	%f93, %f92;
	setp.lt.f32 	%p20, %f93, %f141;
	selp.f32 	%f94, %f93, %f141, %p20;
	selp.b32 	%r89, %r115, %r120, %p20;
	add.s32 	%r90, %r115, 1;
	ld.shared.f32 	%f95, [%r88+12];
	ld.shared.f32 	%f96, [%r88+16];
	sub.f32 	%f97, %f1, %f95;
	sub.f32 	%f98, %f2, %f96;
	mul.f32 	%f99, %f98, %f98;
	fma.rn.f32 	%f100, %f97, %f97, %f99;
	sqrt.rn.f32 	%f101, %f100;
	setp.lt.f32 	%p21, %f101, %f94;
	selp.f32 	%f102, %f101, %f94, %p21;
	selp.b32 	%r91, %r90, %r89, %p21;
	add.s32 	%r92, %r115, 2;
	ld.shared.f32 	%f103, [%r88+24];
	ld.shared.f32 	%f104, [%r88+28];
	sub.f32 	%f105, %f1, %f103;
	sub.f32 	%f106, %f2, %f104;
	mul.f32 	%f107, %f106, %f106;
	fma.rn.f32 	%f108, %f105, %f105, %f107;
	sqrt.rn.f32 	%f109, %f108;
	setp.lt.f32 	%p22, %f109, %f102;
	selp.f32 	%f110, %f109, %f102, %p22;
	selp.b32 	%r93, %r92, %r91, %p22;
	add.s32 	%r94, %r115, 3;
	ld.shared.f32 	%f111, [%r88+36];
	ld.shared.f32 	%f112, [%r88+40];
	sub.f32 	%f113, %f1, %f111;
	sub.f32 	%f114, %f2, %f112;
	mul.f32 	%f115, %f114, %f114;
	fma.rn.f32 	%f116, %f113, %f113, %f115;
	sqrt.rn.f32 	%f117, %f116;
	setp.lt.f32 	%p23, %f117, %f110;
	selp.f32 	%f141, %f117, %f110, %p23;
	selp.b32 	%r120, %r94, %r93, %p23;
	add.s32 	%r115, %r115, 4;
$L__BB3_15:
	setp.eq.s32 	%p24, %r33, 0;
	@%p24 bra 	$L__BB3_20;
	setp.eq.s32 	%p25, %r33, 1;
	@%p25 bra 	$L__BB3_18;
	mad.lo.s32 	%r96, %r115, 12, %r32;
	ld.shared.f32 	%f118, [%r96];
	ld.shared.f32 	%f119, [%r96+4];
	sub.f32 	%f120, %f1, %f118;
	sub.f32 	%f121, %f2, %f119;
	mul.f32 	%f122, %f121, %f121;
	fma.rn.f32 	%f123, %f120, %f120, %f122;
	sqrt.rn.f32 	%f124, %f123;
	setp.lt.f32 	%p26, %f124, %f141;
	selp.f32 	%f125, %f124, %f141, %p26;
	selp.b32 	%r97, %r115, %r120, %p26;
	add.s32 	%r98, %r115, 1;
	ld.shared.f32 	%f126, [%r96+12];
	ld.shared.f32 	%f127, [%r96+16];
	sub.f32 	%f128, %f1, %f126;
	sub.f32 	%f129, %f2, %f127;
	mul.f32 	%f130, %f129, %f129;
	fma.rn.f32 	%f131, %f128, %f128, %f130;
	sqrt.rn.f32 	%f132, %f131;
	setp.lt.f32 	%p27, %f132, %f125;
	selp.f32 	%f141, %f132, %f125, %p27;
	selp.b32 	%r120, %r98, %r97, %p27;
	add.s32 	%r115, %r115, 2;
$L__BB3_18:
	and.b32  	%r99, %r19, 1;
	setp.eq.b32 	%p28, %r99, 1;
	not.pred 	%p29, %p28;
	@%p29 bra 	$L__BB3_20;
	mad.lo.s32 	%r100, %r115, 12, %r32;
	ld.shared.f32 	%f133, [%r100];
	ld.shared.f32 	%f134, [%r100+4];
	sub.f32 	%f135, %f1, %f133;
	sub.f32 	%f136, %f2, %f134;
	mul.f32 	%f137, %f136, %f136;
	fma.rn.f32 	%f138, %f135, %f135, %f137;
	sqrt.rn.f32 	%f139, %f138;
	setp.lt.f32 	%p30, %f139, %f141;
	selp.b32 	%r120, %r115, %r120, %p30;
$L__BB3_20:
	ld.shared.u32 	%r101, [%r2+8];
	setp.eq.s32 	%p31, %r120, %r101;
	@%p31 bra 	$L__BB3_22;
	cvta.to.global.u64 	%rd20, %rd10;
	mov.b32 	%r102, 1;
	st.global.u32 	[%rd20], %r102;
$L__BB3_22:
	st.global.u32 	[%rd3+8], %r120;
	ret;

}


// ===== COMPILED SASS (sm_100) =====

	.target	sm_100

	.elftype	@"ET_EXEC"


//--------------------- .note.nv.tkinfo           --------------------------
	.section	.note.nv.tkinfo,"",@"SHT_NOTE"
	.sectionflags	@"SHF_NOTE_NV_TKINFO"
	.tkinfo
        /*0018*/ 	.word	0x00000002
        /*0030*/ 	.string	""
        /*0030*/ 	.string	"ptxas"
        /*0030*/ 	.string	"Cuda compilation tools, release 13.0, V13.0.88"
        /*0030*/ 	.string	"Build cuda_13.0.r13.0/compiler.36424714_0"
        /*0030*/ 	.string	"-arch sm_100 -m 64 "



//--------------------- .note.nv.cuinfo           --------------------------
	.section	.note.nv.cuinfo,"",@"SHT_NOTE"
	.sectionflags	@"SHF_NOTE_NV_CUINFO"
        /*0018*/ 	.short	0x0002
        /*001a*/ 	.short	0x0064
        /*001c*/ 	.short	0x0082
	.zero		2


//--------------------- .nv.info                  --------------------------
	.section	.nv.info,"",@"SHT_CUDA_INFO"
	.align	4


	//----- nvinfo : EIATTR_REGCOUNT
	.align		4
        /*0000*/ 	.byte	0x04, 0x2f
        /*0002*/ 	.short	(.L_1 - .L_0)
	.align		4
.L_0:
        /*0004*/ 	.word	index@(_Z30device_reset_centroid_positionP8CentroidP5PointPi)
        /*0008*/ 	.word	0x00000016


	//----- nvinfo : EIATTR_FRAME_SIZE
	.align		4
.L_1:
        /*000c*/ 	.byte	0x04, 0x11
        /*000e*/ 	.short	(.L_3 - .L_2)
	.align		4
.L_2:
        /*0010*/ 	.word	index@(_Z30device_reset_centroid_positionP8CentroidP5PointPi)
        /*0014*/ 	.word	0x00000000


	//----- nvinfo : EIATTR_REGCOUNT
	.align		4
.L_3:
        /*0018*/ 	.byte	0x04, 0x2f
        /*001a*/ 	.short	(.L_5 - .L_4)
	.align		4
.L_4:
        /*001c*/ 	.word	index@(_Z25device_reset_centroid_posP8Centroid)
        /*0020*/ 	.word	0x00000008


	//----- nvinfo : EIATTR_FRAME_SIZE
	.align		4
.L_5:
        /*0024*/ 	.byte	0x04, 0x11
        /*0026*/ 	.short	(.L_7 - .L_6)
	.align		4
.L_6:
        /*0028*/ 	.word	index@(_Z25device_reset_centroid_posP8Centroid)
        /*002c*/ 	.word	0x00000000


	//----- nvinfo : EIATTR_REGCOUNT
	.align		4
.L_7:
        /*0030*/ 	.byte	0x04, 0x2f
        /*0032*/ 	.short	(.L_9 - .L_8)
	.align		4
.L_8:
        /*0034*/ 	.word	index@(_Z24device_compute_centroidsP5PointP8CentroidPiS3_)
        /*0038*/ 	.word	0x00000015


	//----- nvinfo : EIATTR_FRAME_SIZE
	.align		4
.L_9:
        /*003c*/ 	.byte	0x04, 0x11
        /*003e*/ 	.short	(.L_11 - .L_10)
	.align		4
.L_10:
        /*0040*/ 	.word	index@(_Z24device_compute_centroidsP5PointP8CentroidPiS3_)
        /*0044*/ 	.word	0x00000000


	//----- nvinfo : EIATTR_REGCOUNT
	.align		4
.L_11:
        /*0048*/ 	.byte	0x04, 0x2f
        /*004a*/ 	.short	(.L_13 - .L_12)
	.align		4
.L_12:
        /*004c*/ 	.word	index@(_Z22device_reassign_pointsP5PointP8CentroidPiS3_S3_S3_)
        /*0050*/ 	.word	0x0000001f


	//----- nvinfo : EIATTR_FRAME_SIZE
	.align		4
.L_13:
        /*0054*/ 	.byte	0x04, 0x11
        /*0056*/ 	.short	(.L_15 - .L_14)
	.align		4
.L_14:
        /*0058*/ 	.word	index@($__internal_0_$__cuda_sm20_sqrt_rn_f32_slowpath)
        /*005c*/ 	.word	0x00000000


	//----- nvinfo : EIATTR_FRAME_SIZE
	.align		4
.L_15:
        /*0060*/ 	.byte	0x04, 0x11
        /*0062*/ 	.short	(.L_17 - .L_16)
	.align		4
.L_16:
        /*0064*/ 	.word	index@(_Z22device_reassign_pointsP5PointP8CentroidPiS3_S3_S3_)
        /*0068*/ 	.word	0x00000000


	//----- nvinfo : EIATTR_MIN_STACK_SIZE
	.align		4
.L_17:
        /*006c*/ 	.byte	0x04, 0x12
        /*006e*/ 	.short	(.L_19 - .L_18)
	.align		4
.L_18:
        /*0070*/ 	.word	index@(_Z22device_reassign_pointsP5PointP8CentroidPiS3_S3_S3_)
        /*0074*/ 	.word	0x00000000


	//----- nvinfo : EIATTR_MIN_STACK_SIZE
	.align		4
.L_19:
        /*0078*/ 	.byte	0x04, 0x12
        /*007a*/ 	.short	(.L_21 - .L_20)
	.align		4
.L_20:
        /*007c*/ 	.word	index@(_Z24device_compute_centroidsP5PointP8CentroidPiS3_)
        /*0080*/ 	.word	0x00000000


	//----- nvinfo : EIATTR_MIN_STACK_SIZE
	.align		4
.L_21:
        /*0084*/ 	.byte	0x04, 0x12
        /*0086*/ 	.short	(.L_23 - .L_22)
	.align		4
.L_22:
        /*0088*/ 	.word	index@(_Z25device_reset_centroid_posP8Centroid)
        /*008c*/ 	.word	0x00000000


	//----- nvinfo : EIATTR_MIN_STACK_SIZE
	.align		4
.L_23:
        /*0090*/ 	.byte	0x04, 0x12
        /*0092*/ 	.short	(.L_25 - .L_24)
	.align		4
.L_24:
        /*0094*/ 	.word	index@(_Z30device_reset_centroid_positionP8CentroidP5PointPi)
        /*0098*/ 	.word	0x00000000
.L_25:


//--------------------- .nv.compat                --------------------------
	.section	.nv.compat,"",@"SHT_CUDA_COMPAT_INFO"
	.align	4
        /*0000*/ 	.byte	0x02, 0x09, 0x00, 0x00, 0x02, 0x02, 0x01, 0x00, 0x02, 0x05, 0x05, 0x00, 0x03, 0x07, 0x01, 0x01
        /*0010*/ 	.byte	0x02, 0x03, 0x00, 0x00, 0x02, 0x06, 0x01, 0x00, 0x04, 0x0b, 0x08, 0x00, 0x01, 0x00, 0x00, 0x00
        /*0020*/ 	.byte	0x00, 0x00, 0x00, 0x00


//--------------------- .nv.info._Z22device_reassign_pointsP5PointP8CentroidPiS3_S3_S3_ --------------------------
	.section	.nv.info._Z22device_reassign_pointsP5PointP8CentroidPiS3_S3_S3_,"",@"SHT_CUDA_INFO"
	.sectionflags	@""
	.align	4


	//----- nvinfo : EIATTR_CUDA_API_VERSION
	.align		4
        /*0000*/ 	.byte	0x04, 0x37
        /*0002*/ 	.short	(.L_27 - .L_26)
.L_26:
        /*0004*/ 	.word	0x00000082


	//----- nvinfo : EIATTR_KPARAM_INFO
	.align		4
.L_27:
        /*0008*/ 	.byte	0x04, 0x17
        /*000a*/ 	.short	(.L_29 - .L_28)
.L_28:
        /*000c*/ 	.word	0x00000000
        /*0010*/ 	.short	0x0005
        /*0012*/ 	.short	0x0028
        /*0014*/ 	.byte	0x00, 0xf5, 0x21, 0x00


	//----- nvinfo : EIATTR_KPARAM_INFO
	.align		4
.L_29:
        /*0018*/ 	.byte	0x04, 0x17
        /*001a*/ 	.short	(.L_31 - .L_30)
.L_30:
        /*001c*/ 	.word	0x00000000
        /*0020*/ 	.short	0x0004
        /*0022*/ 	.short	0x0020
        /*0024*/ 	.byte	0x00, 0xf5, 0x21, 0x00


	//----- nvinfo : EIATTR_KPARAM_INFO
	.align		4
.L_31:
        /*0028*/ 	.byte	0x04, 0x17
        /*002a*/ 	.short	(.L_33 - .L_32)
.L_32:
        /*002c*/ 	.word	0x00000000
        /*0030*/ 	.short	0x0003
        /*0032*/ 	.short	0x0018
        /*0034*/ 	.byte	0x00, 0xf5, 0x21, 0x00


	//----- nvinfo : EIATTR_KPARAM_INFO
	.align		4
.L_33:
        /*0038*/ 	.byte	0x04, 0x17
        /*003a*/ 	.short	(.L_35 - .L_34)
.L_34:
        /*003c*/ 	.word	0x00000000
        /*0040*/ 	.short	0x0002
        /*0042*/ 	.short	0x0010
        /*0044*/ 	.byte	0x00, 0xf5, 0x21, 0x00


	//----- nvinfo : EIATTR_KPARAM_INFO
	.align		4
.L_35:
        /*0048*/ 	.byte	0x04, 0x17
        /*004a*/ 	.short	(.L_37 - .L_36)
.L_36:
        /*004c*/ 	.word	0x00000000
        /*0050*/ 	.short	0x0001
        /*0052*/ 	.short	0x0008
        /*0054*/ 	.byte	0x00, 0xf5, 0x21, 0x00


	//----- nvinfo : EIATTR_KPARAM_INFO
	.align		4
.L_37:
        /*0058*/ 	.byte	0x04, 0x17
        /*005a*/ 	.short	(.L_39 - .L_38)
.L_38:
        /*005c*/ 	.word	0x00000000
        /*0060*/ 	.short	0x0000
        /*0062*/ 	.short	0x0000
        /*0064*/ 	.byte	0x00, 0xf5, 0x21, 0x00


	//----- nvinfo : EIATTR_SPARSE_MMA_MASK
	.align		4
.L_39:
        /*0068*/ 	.byte	0x03, 0x50
        /*006a*/ 	.short	0x0000


	//----- nvinfo : EIATTR_MAXREG_COUNT
	.align		4
        /*006c*/ 	.byte	0x03, 0x1b
        /*006e*/ 	.short	0x00ff


	//----- nvinfo : EIATTR_NUM_BARRIERS
	.align		4
        /*0070*/ 	.byte	0x02, 0x4c
        /*0072*/ 	.byte	0x01
	.zero		1


	//----- nvinfo : EIATTR_MERCURY_ISA_VERSION
	.align		4
        /*0074*/ 	.byte	0x03, 0x5f
        /*0076*/ 	.short	0x0101


	//----- nvinfo : EIATTR_VRC_CTA_INIT_COUNT
	.align		4
        /*0078*/ 	.byte	0x02, 0x4a
	.zero		1
	.zero		1


	//----- nvinfo : EIATTR_EXIT_INSTR_OFFSETS
	.align		4
        /*007c*/ 	.byte	0x04, 0x1c
        /*007e*/ 	.short	(.L_41 - .L_40)


	//   ....[0]....
.L_40:
        /*0080*/ 	.word	0x00001eb0


	//----- nvinfo : EIATTR_CRS_STACK_SIZE
	.align		4
.L_41:
        /*0084*/ 	.byte	0x04, 0x1e
        /*0086*/ 	.short	(.L_43 - .L_42)
.L_42:
        /*0088*/ 	.word	0x00000000


	//----- nvinfo : EIATTR_CBANK_PARAM_SIZE
	.align		4
.L_43:
        /*008c*/ 	.byte	0x03, 0x19
        /*008e*/ 	.short	0x0030


	//----- nvinfo : EIATTR_PARAM_CBANK
	.align		4
        /*0090*/ 	.byte	0x04, 0x0a
        /*0092*/ 	.short	(.L_45 - .L_44)
	.align		4
.L_44:
        /*0094*/ 	.word	index@(.nv.constant0._Z22device_reassign_pointsP5PointP8CentroidPiS3_S3_S3_)
        /*0098*/ 	.short	0x0380
        /*009a*/ 	.short	0x0030


	//----- nvinfo : EIATTR_SW_WAR
	.align		4
.L_45:
        /*009c*/ 	.byte	0x04, 0x36
        /*009e*/ 	.short	(.L_47 - .L_46)
.L_46:
        /*00a0*/ 	.word	0x00000008
.L_47:


//--------------------- .nv.info._Z24device_compute_centroidsP5PointP8CentroidPiS3_ --------------------------
	.section	.nv.info._Z24device_compute_centroidsP5PointP8CentroidPiS3_,"",@"SHT_CUDA_INFO"
	.sectionflags	@""
	.align	4


	//----- nvinfo : EIATTR_CUDA_API_VERSION
	.align		4
        /*0000*/ 	.byte	0x04, 0x37
        /*0002*/ 	.short	(.L_49 - .L_48)
.L_48:
        /*0004*/ 	.word	0x00000082


	//----- nvinfo : EIATTR_KPARAM_INFO
	.align		4
.L_49:
        /*0008*/ 	.byte	0x04, 0x17
        /*000a*/ 	.short	(.L_51 - .L_50)
.L_50:
        /*000c*/ 	.word	0x00000000
        /*0010*/ 	.short	0x0003
        /*0012*/ 	.short	0x0018
        /*0014*/ 	.byte	0x00, 0xf5, 0x21, 0x00


	//----- nvinfo : EIATTR_KPARAM_INFO
	.align		4
.L_51:
        /*0018*/ 	.byte	0x04, 0x17
        /*001a*/ 	.short	(.L_53 - .L_52)
.L_52:
        /*001c*/ 	.word	0x00000000
        /*0020*/ 	.short	0x0002
        /*0022*/ 	.short	0x0010
        /*0024*/ 	.byte	0x00, 0xf5, 0x21, 0x00


	//----- nvinfo : EIATTR_KPARAM_INFO
	.align		4
.L_53:
        /*0028*/ 	.byte	0x04, 0x17
        /*002a*/ 	.short	(.L_55 - .L_54)
.L_54:
        /*002c*/ 	.word	0x00000000
        /*0030*/ 	.short	0x0001
        /*0032*/ 	.short	0x0008
        /*0034*/ 	.byte	0x00, 0xf5, 0x21, 0x00


	//----- nvinfo : EIATTR_KPARAM_INFO
	.align		4
.L_55:
        /*0038*/ 	.byte	0x04, 0x17
        /*003a*/ 	.short	(.L_57 - .L_56)
.L_56:
        /*003c*/ 	.word	0x00000000
        /*0040*/ 	.short	0x0000
        /*0042*/ 	.short	0x0000
        /*0044*/ 	.byte	0x00, 0xf5, 0x21, 0x00


	//----- nvinfo : EIATTR_SPARSE_MMA_MASK
	.align		4
.L_57:
        /*0048*/ 	.byte	0x03, 0x50
        /*004a*/ 	.short	0x0000


	//----- nvinfo : EIATTR_MAXREG_COUNT
	.align		4
        /*004c*/ 	.byte	0x03, 0x1b
        /*004e*/ 	.short	0x00ff


	//----- nvinfo : EIATTR_MERCURY_ISA_VERSION
	.align		4
        /*0050*/ 	.byte	0x03, 0x5f
        /*0052*/ 	.short	0x0101


	//----- nvinfo : EIATTR_VRC_CTA_INIT_COUNT
	.align		4
        /*0054*/ 	.byte	0x02, 0x4a
	.zero		1
	.zero		1


	//----- nvinfo : EIATTR_EXIT_INSTR_OFFSETS
	.align		4
        /*0058*/ 	.byte	0x04, 0x1c
        /*005a*/ 	.short	(.L_59 - .L_58)


	//   ....[0]....
.L_58:
        /*005c*/ 	.word	0x000006c0


	//----- nvinfo : EIATTR_CBANK_PARAM_SIZE
	.align		4
.L_59:
        /*0060*/ 	.byte	0x03, 0x19
        /*0062*/ 	.short	0x0020


	//----- nvinfo : EIATTR_PARAM_CBANK
	.align		4
        /*0064*/ 	.byte	0x04, 0x0a
        /*0066*/ 	.short	(.L_61 - .L_60)
	.align		4
.L_60:
        /*0068*/ 	.word	index@(.nv.constant0._Z24device_compute_centroidsP5PointP8CentroidPiS3_)
        /*006c*/ 	.short	0x0380
        /*006e*/ 	.short	0x0020


	//----- nvinfo : EIATTR_SW_WAR
	.align		4
.L_61:
        /*0070*/ 	.byte	0x04, 0x36
        /*0072*/ 	.short	(.L_63 - .L_62)
.L_62:
        /*0074*/ 	.word	0x00000008
.L_63:


//--------------------- .nv.info._Z25device_reset_centroid_posP8Centroid --------------------------
	.section	.nv.info._Z25device_reset_centroid_posP8Centroid,"",@"SHT_CUDA_INFO"
	.sectionflags	@""
	.align	4


	//----- nvinfo : EIATTR_CUDA_API_VERSION
	.align		4
        /*0000*/ 	.byte	0x04, 0x37
        /*0002*/ 	.short	(.L_65 - .L_64)
.L_64:
        /*0004*/ 	.word	0x00000082


	//----- nvinfo : EIATTR_KPARAM_INFO
	.align		4
.L_65:
        /*0008*/ 	.byte	0x04, 0x17
        /*000a*/ 	.short	(.L_67 - .L_66)
.L_66:
        /*000c*/ 	.word	0x00000000
        /*0010*/ 	.short	0x0000
        /*0012*/ 	.short	0x0000
        /*0014*/ 	.byte	0x00, 0xf5, 0x21, 0x00


	//----- nvinfo : EIATTR_SPARSE_MMA_MASK
	.align		4
.L_67:
        /*0018*/ 	.byte	0x03, 0x50
        /*001a*/ 	.short	0x0000


	//----- nvinfo : EIATTR_MAXREG_COUNT
	.align		4
        /*001c*/ 	.byte	0x03, 0x1b
        /*001e*/ 	.short	0x00ff


	//----- nvinfo : EIATTR_MERCURY_ISA_VERSION
	.align		4
        /*0020*/ 	.byte	0x03, 0x5f
        /*0022*/ 	.short	0x0101


	//----- nvinfo : EIATTR_VRC_CTA_INIT_COUNT
	.align		4
        /*0024*/ 	.byte	0x02, 0x4a
	.zero		1
	.zero		1


	//----- nvinfo : EIATTR_EXIT_INSTR_OFFSETS
	.align		4
        /*0028*/ 	.byte	0x04, 0x1c
        /*002a*/ 	.short	(.L_69 - .L_68)


	//   ....[0]....
.L_68:
        /*002c*/ 	.word	0x000000b0


	//----- nvinfo : EIATTR_CBANK_PARAM_SIZE
	.align		4
.L_69:
        /*0030*/ 	.byte	0x03, 0x19
        /*0032*/ 	.short	0x0008


	//----- nvinfo : EIATTR_PARAM_CBANK
	.align		4
        /*0034*/ 	.byte	0x04, 0x0a
        /*0036*/ 	.short	(.L_71 - .L_70)
	.align		4
.L_70:
        /*0038*/ 	.word	index@(.nv.constant0._Z25device_reset_centroid_posP8Centroid)
        /*003c*/ 	.short	0x0380
        /*003e*/ 	.short	0x0008


	//----- nvinfo : EIATTR_SW_WAR
	.align		4
.L_71:
        /*0040*/ 	.byte	0x04, 0x36
        /*0042*/ 	.short	(.L_73 - .L_72)
.L_72:
        /*0044*/ 	.word	0x00000008
.L_73:


//--------------------- .nv.info._Z30device_reset_centroid_positionP8CentroidP5PointPi --------------------------
	.section	.nv.info._Z30device_reset_centroid_positionP8CentroidP5PointPi,"",@"SHT_CUDA_INFO"
	.sectionflags	@""
	.align	4


	//----- nvinfo : EIATTR_CUDA_API_VERSION
	.align		4
        /*0000*/ 	.byte	0x04, 0x37
        /*0002*/ 	.short	(.L_75 - .L_74)
.L_74:
        /*0004*/ 	.word	0x00000082


	//----- nvinfo : EIATTR_KPARAM_INFO
	.align		4
.L_75:
        /*0008*/ 	.byte	0x04, 0x17
        /*000a*/ 	.short	(.L_77 - .L_76)
.L_76:
        /*000c*/ 	.word	0x00000000
        /*0010*/ 	.short	0x0002
        /*0012*/ 	.short	0x0010
        /*0014*/ 	.byte	0x00, 0xf5, 0x21, 0x00


	//----- nvinfo : EIATTR_KPARAM_INFO
	.align		4
.L_77:
        /*0018*/ 	.byte	0x04, 0x17
        /*001a*/ 	.short	(.L_79 - .L_78)
.L_78:
        /*001c*/ 	.word	0x00000000
        /*0020*/ 	.short	0x0001
        /*0022*/ 	.short	0x0008
        /*0024*/ 	.byte	0x00, 0xf5, 0x21, 0x00


	//----- nvinfo : EIATTR_KPARAM_INFO
	.align		4
.L_79:
        /*0028*/ 	.byte	0x04, 0x17
        /*002a*/ 	.short	(.L_81 - .L_80)
.L_80:
        /*002c*/ 	.word	0x00000000
        /*0030*/ 	.short	0x0000
        /*0032*/ 	.short	0x0000
        /*0034*/ 	.byte	0x00, 0xf5, 0x21, 0x00


	//----- nvinfo : EIATTR_SPARSE_MMA_MASK
	.align		4
.L_81:
        /*0038*/ 	.byte	0x03, 0x50
        /*003a*/ 	.short	0x0000


	//----- nvinfo : EIATTR_MAXREG_COUNT
	.align		4
        /*003c*/ 	.byte	0x03, 0x1b
        /*003e*/ 	.short	0x00ff


	//----- nvinfo : EIATTR_NUM_BARRIERS
	.align		4
        /*0040*/ 	.byte	0x02, 0x4c
        /*0042*/ 	.byte	0x01
	.zero		1


	//----- nvinfo : EIATTR_MERCURY_ISA_VERSION
	.align		4
        /*0044*/ 	.byte	0x03, 0x5f
        /*0046*/ 	.short	0x0101


	//----- nvinfo : EIATTR_VRC_CTA_INIT_COUNT
	.align		4
        /*0048*/ 	.byte	0x02, 0x4a
	.zero		1
	.zero		1


	//----- nvinfo : EIATTR_EXIT_INSTR_OFFSETS
	.align		4
        /*004c*/ 	.byte	0x04, 0x1c
        /*004e*/ 	.short	(.L_83 - .L_82)


	//   ....[0]....
.L_82:
        /*0050*/ 	.word	0x000000f0


	//   ....[1]....
        /*0054*/ 	.word	0x00000280


	//----- nvinfo : EIATTR_CRS_STACK_SIZE
	.align		4
.L_83:
        /*0058*/ 	.byte	0x04, 0x1e
        /*005a*/ 	.short	(.L_85 - .L_84)
.L_84:
        /*005c*/ 	.word	0x00000000


	//----- nvinfo : EIATTR_CBANK_PARAM_SIZE
	.align		4
.L_85:
        /*0060*/ 	.byte	0x03, 0x19
        /*0062*/ 	.short	0x0018


	//----- nvinfo : EIATTR_PARAM_CBANK
	.align		4
        /*0064*/ 	.byte	0x04, 0x0a
        /*0066*/ 	.short	(.L_87 - .L_86)
	.align		4
.L_86:
        /*0068*/ 	.word	index@(.nv.constant0._Z30device_reset_centroid_positionP8CentroidP5PointPi)
        /*006c*/ 	.short	0x0380
        /*006e*/ 	.short	0x0018


	//----- nvinfo : EIATTR_SW_WAR
	.align		4
.L_87:
        /*0070*/ 	.byte	0x04, 0x36
        /*0072*/ 	.short	(.L_89 - .L_88)
.L_88:
        /*0074*/ 	.word	0x00000008
.L_89:


//--------------------- .nv.callgraph             --------------------------
	.section	.nv.callgraph,"",@"SHT_CUDA_CALLGRAPH"
	.align	4
	.sectionentsize	8
	.align		4
        /*0000*/ 	.word	0x00000000
	.align		4
        /*0004*/ 	.word	0xffffffff
	.align		4
        /*0008*/ 	.word	0x00000000
	.align		4
        /*000c*/ 	.word	0xfffffffe
	.align		4
        /*0010*/ 	.word	0x00000000
	.align		4
        /*0014*/ 	.word	0xfffffffd
	.align		4
        /*0018*/ 	.word	0x00000000
	.align		4
        /*001c*/ 	.word	0xfffffffc


//--------------------- .text._Z22device_reassign_pointsP5PointP8CentroidPiS3_S3_S3_ --------------------------
	.section	.text._Z22device_reassign_pointsP5PointP8CentroidPiS3_S3_S3_,"ax",@progbits
	.align	128
        .global         _Z22device_reassign_pointsP5PointP8CentroidPiS3_S3_S3_
        .type           _Z22device_reassign_pointsP5PointP8CentroidPiS3_S3_S3_,@function
        .size           _Z22device_reassign_pointsP5PointP8CentroidPiS3_S3_S3_,(.L_x_67 - _Z22device_reassign_pointsP5PointP8CentroidPiS3_S3_S3_)
        .other          _Z22device_reassign_pointsP5PointP8CentroidPiS3_S3_S3_,@"STO_CUDA_ENTRY STV_DEFAULT"
_Z22device_reassign_pointsP5PointP8CentroidPiS3_S3_S3_:
.text._Z22device_reassign_pointsP5PointP8CentroidPiS3_S3_S3_:
[----:B------:R-:W-:Y:S01]  /*0000*/  LDC R1, c[0x0][0x37c] ;  /* 0x0000df00ff017b82 */ /* 0x000fe20000000800 */
[----:B------:R-:W0:Y:S07]  /*0010*/  S2R R4, SR_TID.X ;  /* 0x0000000000047919 */ /* 0x000e2e0000002100 */
[----:B------:R-:W0:Y:S01]  /*0020*/  S2UR UR4, SR_CTAID.X ;  /* 0x00000000000479c3 */ /* 0x000e220000002500 */
[----:B------:R-:W1:Y:S07]  /*0030*/  LDCU.64 UR6, c[0x0][0x358] ;  /* 0x00006b00ff0677ac */ /* 0x000e6e0008000a00 */
[----:B------:R-:W0:Y:S08]  /*0040*/  LDC R5, c[0x0][0x360] ;  /* 0x0000d800ff057b82 */ /* 0x000e300000000800 */
[----:B------:R-:W2:Y:S08]  /*0050*/  LDC.64 R2, c[0x0][0x380] ;  /* 0x0000e000ff027b82 */ /* 0x000eb00000000a00 */
[----:B------:R-:W3:Y:S01]  /*0060*/  LDC.64 R8, c[0x0][0x3a8] ;  /* 0x0000ea00ff087b82 */ /* 0x000ee20000000a00 */
[----:B0-----:R-:W-:-:S04]  /*0070*/  IMAD R5, R5, UR4, R4 ;  /* 0x0000000405057c24 */ /* 0x001fc8000f8e0204 */
[----:B--2---:R-:W-:-:S05]  /*0080*/  IMAD.WIDE R2, R5, 0xc, R2 ;  /* 0x0000000c05027825 */ /* 0x004fca00078e0202 */
[----:B-1----:R-:W2:Y:S04]  /*0090*/  LDG.E R5, desc[UR6][R2.64] ;  /* 0x0000000602057981 */ /* 0x002ea8000c1e1900 */
[----:B------:R-:W4:Y:S04]  /*00a0*/  LDG.E R11, desc[UR6][R2.64+0x4] ;  /* 0x00000406020b7981 */ /* 0x000f28000c1e1900 */
[----:B------:R-:W4:Y:S04]  /*00b0*/  LDG.E R13, desc[UR6][R2.64+0x8] ;  /* 0x00000806020d7981 */ /* 0x000f28000c1e1900 */
[----:B---3--:R0:W5:Y:S01]  /*00c0*/  LDG.E R8, desc[UR6][R8.64] ;  /* 0x0000000608087981 */ /* 0x008162000c1e1900 */
[----:B------:R-:W-:Y:S01]  /*00d0*/  MOV R7, 0x400 ;  /* 0x0000040000077802 */ /* 0x000fe20000000f00 */
[----:B------:R-:W-:Y:S01]  /*00e0*/  BSSY.RECONVERGENT B0, `(.L_x_0) ;  /* 0x0000050000007945 */ /* 0x000fe20003800200 */
[----:B------:R-:W-:Y:S01]  /*00f0*/  ISETP.NE.AND P0, PT, R4, RZ, PT ;  /* 0x000000ff0400720c */ /* 0x000fe20003f05270 */
[----:B------:R-:W1:Y:S02]  /*0100*/  S2R R0, SR_CgaCtaId ;  /* 0x0000000000007919 */ /* 0x000e640000008800 */
[----:B-1----:R-:W-:-:S05]  /*0110*/  LEA R7, R0, R7, 0x18 ;  /* 0x0000000700077211 */ /* 0x002fca00078ec0ff */
[----:B------:R-:W-:-:S05]  /*0120*/  IMAD R6, R4, 0xc, R7 ;  /* 0x0000000c04067824 */ /* 0x000fca00078e0207 */
[----:B--2---:R0:W-:Y:S04]  /*0130*/  STS [R6], R5 ;  /* 0x0000000506007388 */ /* 0x0041e80000000800 */
[----:B----4-:R0:W-:Y:S04]  /*0140*/  STS [R6+0x4], R11 ;  /* 0x0000040b06007388 */ /* 0x0101e80000000800 */
[----:B------:R0:W-:Y:S01]  /*0150*/  STS [R6+0x8], R13 ;  /* 0x0000080d06007388 */ /* 0x0001e20000000800 */
[----:B------:R-:W-:Y:S05]  /*0160*/  @P0 BRA `(.L_x_1) ;  /* 0x00000004001c0947 */ /* 0x000fea0003800000 */
[----:B0-----:R-:W0:Y:S02]  /*0170*/  LDC.64 R4, c[0x0][0x398] ;  /* 0x0000e600ff047b82 */ /* 0x001e240000000a00 */
[----:B0-----:R-:W2:Y:S02]  /*0180*/  LDG.E R4, desc[UR6][R4.64] ;  /* 0x0000000604047981 */ /* 0x001ea4000c1e1900 */
[----:B--2---:R-:W-:-:S13]  /*0190*/  ISETP.GE.AND P0, PT, R4, 0x1, PT ;  /* 0x000000010400780c */ /* 0x004fda0003f06270 */
[----:B------:R-:W-:Y:S05]  /*01a0*/  @!P0 BRA `(.L_x_1) ;  /* 0x00000004000c8947 */ /* 0x000fea0003800000 */
[C---:B------:R-:W-:Y:S01]  /*01b0*/  ISETP.GE.U32.AND P1, PT, R4.reuse, 0x4, PT ;  /* 0x000000040400780c */ /* 0x040fe20003f26070 */
[----:B------:R-:W-:Y:S01]  /*01c0*/  HFMA2 R9, -RZ, RZ, 0, 0 ;  /* 0x00000000ff097431 */ /* 0x000fe200000001ff */
[----:B------:R-:W-:-:S04]  /*01d0*/  LOP3.LUT R0, R4, 0x3, RZ, 0xc0, !PT ;  /* 0x0000000304007812 */ /* 0x000fc800078ec0ff */
[----:B------:R-:W-:-:S07]  /*01e0*/  ISETP.NE.AND P0, PT, R0, RZ, PT ;  /* 0x000000ff0000720c */ /* 0x000fce0003f05270 */
[----:B------:R-:W-:Y:S06]  /*01f0*/  @!P1 BRA `(.L_x_2) ;  /* 0x00000000009c9947 */ /* 0x000fec0003800000 */
[----:B------:R-:W0:Y:S01]  /*0200*/  LDCU.64 UR4, c[0x0][0x388] ;  /* 0x00007100ff0477ac */ /* 0x000e220008000a00 */
[----:B-----5:R-:W-:Y:S01]  /*0210*/  IMAD R5, R8, 0xc, R7 ;  /* 0x0000000c08057824 */ /* 0x020fe200078e0207 */
[----:B------:R-:W-:-:S04]  /*0220*/  LOP3.LUT R9, R4, 0x7ffffffc, RZ, 0xc0, !PT ;  /* 0x7ffffffc04097812 */ /* 0x000fc800078ec0ff */
[----:B------:R-:W-:Y:S02]  /*0230*/  IADD3 R11, PT, PT, R5, 0x18, RZ ;  /* 0x00000018050b7810 */ /* 0x000fe40007ffe0ff */
[----:B------:R-:W-:Y:S01]  /*0240*/  IADD3 R10, PT, PT, -R9, RZ, RZ ;  /* 0x000000ff090a7210 */ /* 0x000fe20007ffe1ff */
[----:B0-----:R-:W-:-:S04]  /*0250*/  UIADD3 UR4, UP0, UPT, UR4, 0x18, URZ ;  /* 0x0000001804047890 */ /* 0x001fc8000ff1e0ff */
[----:B------:R-:W-:Y:S02]  /*0260*/  UIADD3.X UR5, UPT, UPT, URZ, UR5, URZ, UP0, !UPT ;  /* 0x00000005ff057290 */ /* 0x000fe400087fe4ff */
[----:B------:R-:W-:-:S04]  /*0270*/  IMAD.U32 R4, RZ, RZ, UR4 ;  /* 0x00000004ff047e24 */ /* 0x000fc8000f8e00ff */
[----:B------:R-:W-:-:S07]  /*0280*/  MOV R5, UR5 ;  /* 0x0000000500057c02 */ /* 0x000fce0008000f00 */
.L_x_3:
[----:B------:R-:W2:Y:S04]  /*0290*/  LDG.E R12, desc[UR6][R4.64+-0x18] ;  /* 0xffffe806040c7981 */ /* 0x000ea8000c1e1900 */
[----:B------:R-:W3:Y:S04]  /*02a0*/  LDG.E R14, desc[UR6][R4.64+-0x14] ;  /* 0xffffec06040e7981 */ /* 0x000ee8000c1e1900 */
[----:B------:R-:W4:Y:S04]  /*02b0*/  LDG.E R16, desc[UR6][R4.64+-0x10] ;  /* 0xfffff00604107981 */ /* 0x000f28000c1e1900 */
[----:B------:R-:W5:Y:S04]  /*02c0*/  LDG.E R18, desc[UR6][R4.64+-0xc] ;  /* 0xfffff40604127981 */ /* 0x000f68000c1e1900 */
[----:B------:R-:W5:Y:S04]  /*02d0*/  LDG.E R20, desc[UR6][R4.64+-0x8] ;  /* 0xfffff80604147981 */ /* 0x000f68000c1e1900 */
[----:B------:R-:W5:Y:S04]  /*02e0*/  LDG.E R22, desc[UR6][R4.64+-0x4] ;  /* 0xfffffc0604167981 */ /* 0x000f68000c1e1900 */
[----:B------:R-:W5:Y:S04]  /*02f0*/  LDG.E R24, desc[UR6][R4.64] ;  /* 0x0000000604187981 */ /* 0x000f68000c1e1900 */
[----:B------:R-:W5:Y:S04]  /*0300*/  LDG.E R26, desc[UR6][R4.64+0x4] ;  /* 0x00000406041a7981 */ /* 0x000f68000c1e1900 */
[----:B------:R-:W5:Y:S04]  /*0310*/  LDG.E R28, desc[UR6][R4.64+0x8] ;  /* 0x00000806041c7981 */ /* 0x000f68000c1e1900 */
[----:B------:R-:W5:Y:S04]  /*0320*/  LDG.E R13, desc[UR6][R4.64+0xc] ;  /* 0x00000c06040d7981 */ /* 0x000f68000c1e1900 */
[----:B------:R-:W5:Y:S04]  /*0330*/  LDG.E R15, desc[UR6][R4.64+0x10] ;  /* 0x00001006040f7981 */ /* 0x000f68000c1e1900 */
[----:B------:R0:W5:Y:S01]  /*0340*/  LDG.E R17, desc[UR6][R4.64+0x14] ;  /* 0x0000140604117981 */ /* 0x000162000c1e1900 */
[----:B------:R-:W-:-:S04]  /*0350*/  IADD3 R10, PT, PT, R10, 0x4, RZ ;  /* 0x000000040a0a7810 */ /* 0x000fc80007ffe0ff */
[----:B------:R-:W-:Y:S02]  /*0360*/  ISETP.NE.AND P1, PT, R10, RZ, PT ;  /* 0x000000ff0a00720c */ /* 0x000fe40003f25270 */
[----:B0-----:R-:W-:-:S04]  /*0370*/  IADD3 R4, P2, PT, R4, 0x30, RZ ;  /* 0x0000003004047810 */ /* 0x001fc80007f5e0ff */
[----:B------:R-:W-:Y:S01]  /*0380*/  IADD3.X R5, PT, PT, RZ, R5, RZ, P2, !PT ;  /* 0x00000005ff057210 */ /* 0x000fe200017fe4ff */
[----:B--2---:R-:W-:Y:S04]  /*0390*/  STS [R11+-0x18], R12 ;  /* 0xffffe80c0b007388 */ /* 0x004fe80000000800 */
[----:B---3--:R-:W-:Y:S04]  /*03a0*/  STS [R11+-0x14], R14 ;  /* 0xffffec0e0b007388 */ /* 0x008fe80000000800 */
[----:B----4-:R-:W-:Y:S04]  /*03b0*/  STS [R11+-0x10], R16 ;  /* 0xfffff0100b007388 */ /* 0x010fe80000000800 */
[----:B-----5:R-:W-:Y:S04]  /*03c0*/  STS [R11+-0xc], R18 ;  /* 0xfffff4120b007388 */ /* 0x020fe80000000800 */
[----:B------:R-:W-:Y:S04]  /*03d0*/  STS [R11+-0x8], R20 ;  /* 0xfffff8140b007388 */ /* 0x000fe80000000800 */
[----:B------:R-:W-:Y:S04]  /*03e0*/  STS [R11+-0x4], R22 ;  /* 0xfffffc160b007388 */ /* 0x000fe80000000800 */
[----:B------:R-:W-:Y:S04]  /*03f0*/  STS [R11], R24 ;  /* 0x000000180b007388 */ /* 0x000fe80000000800 */
[----:B------:R-:W-:Y:S04]  /*0400*/  STS [R11+0x4], R26 ;  /* 0x0000041a0b007388 */ /* 0x000fe80000000800 */
[----:B------:R-:W-:Y:S04]  /*0410*/  STS [R11+0x8], R28 ;  /* 0x0000081c0b007388 */ /* 0x000fe80000000800 */
[----:B------:R-:W-:Y:S04]  /*0420*/  STS [R11+0xc], R13 ;  /* 0x00000c0d0b007388 */ /* 0x000fe80000000800 */
[----:B------:R-:W-:Y:S04]  /*0430*/  STS [R11+0x10], R15 ;  /* 0x0000100f0b007388 */ /* 0x000fe80000000800 */
[----:B------:R0:W-:Y:S02]  /*0440*/  STS [R11+0x14], R17 ;  /* 0x000014110b007388 */ /* 0x0001e40000000800 */
[----:B0-----:R-:W-:Y:S01]  /*0450*/  VIADD R11, R11, 0x30 ;  /* 0x000000300b0b7836 */ /* 0x001fe20000000000 */
[----:B------:R-:W-:Y:S06]  /*0460*/  @P1 BRA `(.L_x_3) ;  /* 0xfffffffc00881947 */ /* 0x000fec000383ffff */
.L_x_2:
[----:B------:R-:W-:Y:S05]  /*0470*/  @!P0 BRA `(.L_x_1) ;  /* 0x0000000000588947 */ /* 0x000fea0003800000 */
[----:B------:R-:W0:Y:S01]  /*0480*/  LDC.64 R4, c[0x0][0x388] ;  /* 0x0000e200ff047b82 */ /* 0x000e220000000a00 */
[----:B-----5:R-:W-:Y:S02]  /*0490*/  IADD3 R10, PT, PT, R8, R9, RZ ;  /* 0x00000009080a7210 */ /* 0x020fe40007ffe0ff */
[----:B------:R-:W-:-:S03]  /*04a0*/  IADD3 R0, PT, PT, -R0, RZ, RZ ;  /* 0x000000ff00007210 */ /* 0x000fc60007ffe1ff */
[----:B------:R-:W-:-:S05]  /*04b0*/  IMAD R10, R10, 0xc, RZ ;  /* 0x0000000c0a0a7824 */ /* 0x000fca00078e02ff */
[----:B------:R-:W-:Y:S01]  /*04c0*/  IADD3 R10, PT, PT, R10, 0x8, R7 ;  /* 0x000000080a0a7810 */ /* 0x000fe20007ffe007 */
[----:B0-----:R-:W-:-:S03]  /*04d0*/  IMAD.WIDE.U32 R4, R9, 0xc, R4 ;  /* 0x0000000c09047825 */ /* 0x001fc600078e0004 */
[----:B------:R-:W-:-:S04]  /*04e0*/  IADD3 R12, P0, PT, R4, 0x8, RZ ;  /* 0x00000008040c7810 */ /* 0x000fc80007f1e0ff */
[----:B------:R-:W-:-:S09]  /*04f0*/  IADD3.X R15, PT, PT, RZ, R5, RZ, P0, !PT ;  /* 0x00000005ff0f7210 */ /* 0x000fd200007fe4ff */
.L_x_4:
[----:B------:R-:W-:Y:S01]  /*0500*/  IMAD.MOV.U32 R4, RZ, RZ, R12 ;  /* 0x000000ffff047224 */ /* 0x000fe200078e000c */
[----:B------:R-:W-:-:S05]  /*0510*/  MOV R5, R15 ;  /* 0x0000000f00057202 */ /* 0x000fca0000000f00 */
[----:B------:R-:W2:Y:S04]  /*0520*/  LDG.E R9, desc[UR6][R4.64+-0x8] ;  /* 0xfffff80604097981 */ /* 0x000ea8000c1e1900 */
[----:B------:R-:W3:Y:S04]  /*0530*/  LDG.E R11, desc[UR6][R4.64+-0x4] ;  /* 0xfffffc06040b7981 */ /* 0x000ee8000c1e1900 */
[----:B------:R-:W4:Y:S01]  /*0540*/  LDG.E R13, desc[UR6][R4.64] ;  /* 0x00000006040d7981 */ /* 0x000f22000c1e1900 */
[----:B------:R-:W-:Y:S02]  /*0550*/  IADD3 R0, PT, PT, R0, 0x1, RZ ;  /* 0x0000000100007810 */ /* 0x000fe40007ffe0ff */
[----:B------:R-:W-:-:S02]  /*0560*/  IADD3 R12, P1, PT, R4, 0xc, RZ ;  /* 0x0000000c040c7810 */ /* 0x000fc40007f3e0ff */
[----:B------:R-:W-:Y:S02]  /*0570*/  ISETP.NE.AND P0, PT, R0, RZ, PT ;  /* 0x000000ff0000720c */ /* 0x000fe40003f05270 */
[----:B------:R-:W-:Y:S01]  /*0580*/  IADD3.X R15, PT, PT, RZ, R5, RZ, P1, !PT ;  /* 0x00000005ff0f7210 */ /* 0x000fe20000ffe4ff */
[----:B--2---:R-:W-:Y:S04]  /*0590*/  STS [R10+-0x8], R9 ;  /* 0xfffff8090a007388 */ /* 0x004fe80000000800 */
[----:B---3--:R-:W-:Y:S04]  /*05a0*/  STS [R10+-0x4], R11 ;  /* 0xfffffc0b0a007388 */ /* 0x008fe80000000800 */
[----:B----4-:R0:W-:Y:S02]  /*05b0*/  STS [R10], R13 ;  /* 0x0000000d0a007388 */ /* 0x0101e40000000800 */
[----:B0-----:R-:W-:Y:S01]  /*05c0*/  VIADD R10, R10, 0xc ;  /* 0x0000000c0a0a7836 */ /* 0x001fe20000000000 */
[----:B------:R-:W-:Y:S06]  /*05d0*/  @P0 BRA `(.L_x_4) ;  /* 0xfffffffc00c80947 */ /* 0x000fec000383ffff */
.L_x_1:
[----:B------:R-:W-:Y:S05]  /*05e0*/  BSYNC.RECONVERGENT B0 ;  /* 0x0000000000007941 */ /* 0x000fea0003800200 */
.L_x_0:
[----:B0-----:R-:W0:Y:S08]  /*05f0*/  LDC.64 R4, c[0x0][0x398] ;  /* 0x0000e600ff047b82 */ /* 0x001e300000000a00 */
[----:B------:R-:W-:Y:S06]  /*0600*/  BAR.SYNC.DEFER_BLOCKING 0x0 ;  /* 0x0000000000007b1d */ /* 0x000fec0000010000 */
[----:B0-----:R-:W2:Y:S01]  /*0610*/  LDG.E R13, desc[UR6][R4.64] ;  /* 0x00000006040d7981 */ /* 0x001ea2000c1e1900 */
[----:B------:R-:W-:-:S02]  /*0620*/  MOV R12, 0xffffffff ;  /* 0xffffffff000c7802 */ /* 0x000fc40000000f00 */
[----:B--2---:R-:W-:-:S13]  /*0630*/  ISETP.GE.AND P0, PT, R13, 0x1, PT ;  /* 0x000000010d00780c */ /* 0x004fda0003f06270 */
[----:B------:R-:W-:Y:S05]  /*0640*/  @!P0 BRA `(.L_x_5) ;  /* 0x0000001800008947 */ /* 0x000fea0003800000 */
[----:B------:R0:W1:Y:S01]  /*0650*/  LDS R11, [R6] ;  /* 0x00000000060b7984 */ /* 0x0000620000000800 */
[C---:B------:R-:W-:Y:S01]  /*0660*/  ISETP.GE.U32.AND P0, PT, R13.reuse, 0x8, PT ;  /* 0x000000080d00780c */ /* 0x040fe20003f06070 */
[----:B------:R-:W-:Y:S01]  /*0670*/  IMAD.MOV.U32 R9, RZ, RZ, RZ ;  /* 0x000000ffff097224 */ /* 0x000fe200078e00ff */
[----:B------:R-:W-:Y:S01]  /*0680*/  LOP3.LUT R16, R13, 0x7, RZ, 0xc0, !PT ;  /* 0x000000070d107812 */ /* 0x000fe200078ec0ff */
[----:B------:R0:W2:Y:S01]  /*0690*/  LDS R10, [R6+0x4] ;  /* 0x00000400060a7984 */ /* 0x0000a20000000800 */
[----:B------:R-:W-:Y:S02]  /*06a0*/  MOV R21, 0x7f800000 ;  /* 0x7f80000000157802 */ /* 0x000fe40000000f00 */
[----:B------:R-:W-:-:S07]  /*06b0*/  MOV R12, 0xffffffff ;  /* 0xffffffff000c7802 */ /* 0x000fce0000000f00 */
[----:B0-----:R-:W-:Y:S05]  /*06c0*/  @!P0 BRA `(.L_x_6) ;  /* 0x0000000c00088947 */ /* 0x001fea0003800000 */
[----:B-----5:R-:W-:Y:S02]  /*06d0*/  IMAD R14, R8, 0xc, R7 ;  /* 0x0000000c080e7824 */ /* 0x020fe400078e0207 */
[----:B------:R-:W-:Y:S01]  /*06e0*/  HFMA2 R15, -RZ, RZ, 0, 0 ;  /* 0x00000000ff0f7431 */ /* 0x000fe200000001ff */
[----:B------:R-:W-:Y:S02]  /*06f0*/  LOP3.LUT R9, R13, 0x7ffffff8, RZ, 0xc0, !PT ;  /* 0x7ffffff80d097812 */ /* 0x000fe400078ec0ff */
[----:B------:R-:W-:Y:S01]  /*0700*/  MOV R21, 0x7f800000 ;  /* 0x7f80000000157802 */ /* 0x000fe20000000f00 */
[----:B------:R-:W-:Y:S01]  /*0710*/  VIADD R14, R14, 0x30 ;  /* 0x000000300e0e7836 */ /* 0x000fe20000000000 */
[----:B------:R-:W-:-:S07]  /*0720*/  MOV R12, 0xffffffff ;  /* 0xffffffff000c7802 */ /* 0x000fce0000000f00 */
.L_x_31:
[----:B------:R-:W2:Y:S01]  /*0730*/  LDS R5, [R14+-0x2c] ;  /* 0xffffd4000e057984 */ /* 0x000ea20000000800 */
[----:B------:R-:W-:Y:S03]  /*0740*/  BSSY.RECONVERGENT B0, `(.L_x_7) ;  /* 0x0000012000007945 */ /* 0x000fe60003800200 */
[----:B------:R-:W1:Y:S01]  /*0750*/  LDS R0, [R14+-0x30] ;  /* 0xffffd0000e007984 */ /* 0x000e620000000800 */
[----:B--2---:R-:W-:Y:S01]  /*0760*/  FADD R5, R10, -R5 ;  /* 0x800000050a057221 */ /* 0x004fe20000000000 */
[----:B-1----:R-:W-:-:S03]  /*0770*/  FADD R0, R11, -R0 ;  /* 0x800000000b007221 */ /* 0x002fc60000000000 */
[----:B------:R-:W-:-:S04]  /*0780*/  FMUL R5, R5, R5 ;  /* 0x0000000505057220 */ /* 0x000fc80000400000 */
[----:B------:R-:W-:-:S04]  /*0790*/  FFMA R18, R0, R0, R5 ;  /* 0x0000000000127223 */ /* 0x000fc80000000005 */
[----:B------:R0:W1:Y:S01]  /*07a0*/  MUFU.RSQ R5, R18 ;  /* 0x0000001200057308 */ /* 0x0000620000001400 */
[----:B------:R-:W-:-:S04]  /*07b0*/  IADD3 R0, PT, PT, R18, -0xd000000, RZ ;  /* 0xf300000012007810 */ /* 0x000fc80007ffe0ff */
[----:B------:R-:W-:-:S13]  /*07c0*/  ISETP.GT.U32.AND P0, PT, R0, 0x727fffff, PT ;  /* 0x727fffff0000780c */ /* 0x000fda0003f04070 */
[----:B01----:R-:W-:Y:S05]  /*07d0*/  @!P0 BRA `(.L_x_8) ;  /* 0x0000000000108947 */ /* 0x003fea0003800000 */
[----:B------:R-:W-:Y:S02]  /*07e0*/  MOV R0, R18 ;  /* 0x0000001200007202 */ /* 0x000fe40000000f00 */
[----:B------:R-:W-:-:S07]  /*07f0*/  MOV R4, 0x810 ;  /* 0x0000081000047802 */ /* 0x000fce0000000f00 */
[----:B------:R-:W-:Y:S05]  /*0800*/  CALL.REL.NOINC `($__internal_0_$__cuda_sm20_sqrt_rn_f32_slowpath) ;  /* 0x0000001400ac7944 */ /* 0x000fea0003c00000 */
[----:B------:R-:W-:Y:S05]  /*0810*/  BRA `(.L_x_9) ;  /* 0x0000000000107947 */ /* 0x000fea0003800000 */
.L_x_8:
[----:B------:R-:W-:Y:S01]  /*0820*/  FMUL.FTZ R17, R18, R5 ;  /* 0x0000000512117220 */ /* 0x000fe20000410000 */
[----:B------:R-:W-:-:S03]  /*0830*/  FMUL.FTZ R4, R5, 0.5 ;  /* 0x3f00000005047820 */ /* 0x000fc60000410000 */
[----:B------:R-:W-:-:S04]  /*0840*/  FFMA R0, -R17, R17, R18 ;  /* 0x0000001111007223 */ /* 0x000fc80000000112 */
[----:B------:R-:W-:-:S07]  /*0850*/  FFMA R17, R0, R4, R17 ;  /* 0x0000000400117223 */ /* 0x000fce0000000011 */
.L_x_9:
[----:B------:R-:W-:Y:S05]  /*0860*/  BSYNC.RECONVERGENT B0 ;  /* 0x0000000000007941 */ /* 0x000fea0003800200 */
.L_x_7:
[----:B------:R-:W0:Y:S01]  /*0870*/  LDS R5, [R14+-0x20] ;  /* 0xffffe0000e057984 */ /* 0x000e220000000800 */
[CC--:B------:R-:W-:Y:S01]  /*0880*/  FSETP.GEU.AND P0, PT, R17.reuse, R21.reuse, PT ;  /* 0x000000151100720b */ /* 0x0c0fe20003f0e000 */
[----:B------:R-:W-:Y:S02]  /*0890*/  BSSY.RECONVERGENT B0, `(.L_x_10) ;  /* 0x0000014000007945 */ /* 0x000fe40003800200 */
[----:B------:R-:W1:Y:S01]  /*08a0*/  LDS R0, [R14+-0x24] ;  /* 0xffffdc000e007984 */ /* 0x000e620000000800 */
[----:B------:R-:W-:Y:S02]  /*08b0*/  FSEL R21, R17, R21, !P0 ;  /* 0x0000001511157208 */ /* 0x000fe40004000000 */
[----:B------:R-:W-:Y:S01]  /*08c0*/  SEL R12, R15, R12, !P0 ;  /* 0x0000000c0f0c7207 */ /* 0x000fe20004000000 */
[----:B0-----:R-:W-:Y:S01]  /*08d0*/  FADD R5, R10, -R5 ;  /* 0x800000050a057221 */ /* 0x001fe20000000000 */
[----:B-1----:R-:W-:-:S03]  /*08e0*/  FADD R0, R11, -R0 ;  /* 0x800000000b007221 */ /* 0x002fc60000000000 */
[----:B------:R-:W-:-:S04]  /*08f0*/  FMUL R5, R5, R5 ;  /* 0x0000000505057220 */ /* 0x000fc80000400000 */
[----:B------:R-:W-:-:S04]  /*0900*/  FFMA R18, R0, R0, R5 ;  /* 0x0000000000127223 */ /* 0x000fc80000000005 */
[----:B------:R0:W1:Y:S01]  /*0910*/  MUFU.RSQ R5, R18 ;  /* 0x0000001200057308 */ /* 0x0000620000001400 */
[----:B------:R-:W-:-:S04]  /*0920*/  IADD3 R0, PT, PT, R18, -0xd000000, RZ ;  /* 0xf300000012007810 */ /* 0x000fc80007ffe0ff */
[----:B------:R-:W-:-:S13]  /*0930*/  ISETP.GT.U32.AND P1, PT, R0, 0x727fffff, PT ;  /* 0x727fffff0000780c */ /* 0x000fda0003f24070 */
[----:B01----:R-:W-:Y:S05]  /*0940*/  @!P1 BRA `(.L_x_11) ;  /* 0x0000000000109947 */ /* 0x003fea0003800000 */
[----:B------:R-:W-:Y:S01]  /*0950*/  IMAD.MOV.U32 R0, RZ, RZ, R18 ;  /* 0x000000ffff007224 */ /* 0x000fe200078e0012 */
[----:B------:R-:W-:-:S07]  /*0960*/  MOV R4, 0x980 ;  /* 0x0000098000047802 */ /* 0x000fce0000000f00 */
[----:B------:R-:W-:Y:S05]  /*0970*/  CALL.REL.NOINC `($__internal_0_$__cuda_sm20_sqrt_rn_f32_slowpath) ;  /* 0x0000001400507944 */ /* 0x000fea0003c00000 */
[----:B------:R-:W-:Y:S05]  /*0980*/  BRA `(.L_x_12) ;  /* 0x0000000000107947 */ /* 0x000fea0003800000 */
.L_x_11:
[----:B------:R-:W-:Y:S01]  /*0990*/  FMUL.FTZ R17, R18, R5 ;  /* 0x0000000512117220 */ /* 0x000fe20000410000 */
[----:B------:R-:W-:-:S03]  /*09a0*/  FMUL.FTZ R4, R5, 0.5 ;  /* 0x3f00000005047820 */ /* 0x000fc60000410000 */
[----:B------:R-:W-:-:S04]  /*09b0*/  FFMA R0, -R17, R17, R18 ;  /* 0x0000001111007223 */ /* 0x000fc80000000112 */
[----:B------:R-:W-:-:S07]  /*09c0*/  FFMA R17, R0, R4, R17 ;  /* 0x0000000400117223 */ /* 0x000fce0000000011 */
.L_x_12:
[----:B------:R-:W-:Y:S05]  /*09d0*/  BSYNC.RECONVERGENT B0 ;  /* 0x0000000000007941 */ /* 0x000fea0003800200 */
.L_x_10:
[----:B------:R-:W0:Y:S01]  /*09e0*/  LDS R5, [R14+-0x14] ;  /* 0xffffec000e057984 */ /* 0x000e220000000800 */
[CC--:B------:R-:W-:Y:S01]  /*09f0*/  FSETP.GEU.AND P0, PT, R17.reuse, R21.reuse, PT ;  /* 0x000000151100720b */ /* 0x0c0fe20003f0e000 */
[----:B------:R-:W-:Y:S02]  /*0a00*/  BSSY.RECONVERGENT B0, `(.L_x_13) ;  /* 0x0000014000007945 */ /* 0x000fe40003800200 */
[----:B------:R-:W1:Y:S01]  /*0a10*/  LDS R0, [R14+-0x18] ;  /* 0xffffe8000e007984 */ /* 0x000e620000000800 */
[----:B------:R-:W-:-:S09]  /*0a20*/  FSEL R21, R17, R21, !P0 ;  /* 0x0000001511157208 */ /* 0x000fd20004000000 */
[----:B------:R-:W-:Y:S01]  /*0a30*/  @!P0 IADD3 R12, PT, PT, R15, 0x1, RZ ;  /* 0x000000010f0c8810 */ /* 0x000fe20007ffe0ff */
        /* <DEDUP_REMOVED lines=12> */
.L_x_14:
[----:B------:R-:W-:Y:S01]  /*0b00*/  FMUL.FTZ R17, R18, R5 ;  /* 0x0000000512117220 */ /* 0x000fe20000410000 */
[----:B------:R-:W-:-:S03]  /*0b10*/  FMUL.FTZ R4, R5, 0.5 ;  /* 0x3f00000005047820 */ /* 0x000fc60000410000 */
[----:B------:R-:W-:-:S04]  /*0b20*/  FFMA R0, -R17, R17, R18 ;  /* 0x0000001111007223 */ /* 0x000fc80000000112 */
[----:B------:R-:W-:-:S07]  /*0b30*/  FFMA R17, R0, R4, R17 ;  /* 0x0000000400117223 */ /* 0x000fce0000000011 */
.L_x_15:
[----:B------:R-:W-:Y:S05]  /*0b40*/  BSYNC.RECONVERGENT B0 ;  /* 0x0000000000007941 */ /* 0x000fea0003800200 */
.L_x_13:
        /* <DEDUP_REMOVED lines=10> */
[----:B------:R-:W-:Y:S01]  /*0bf0*/  VIADD R0, R18, 0xf3000000 ;  /* 0xf300000012007836 */ /* 0x000fe20000000000 */
[----:B------:R0:W1:Y:S04]  /*0c00*/  MUFU.RSQ R5, R18 ;  /* 0x0000001200057308 */ /* 0x0000680000001400 */
[----:B------:R-:W-:-:S13]  /*0c10*/  ISETP.GT.U32.AND P1, PT, R0, 0x727fffff, PT ;  /* 0x727fffff0000780c */ /* 0x000fda0003f24070 */
[----:B01----:R-:W-:Y:S05]  /*0c20*/  @!P1 BRA `(.L_x_17) ;  /* 0x0000000000109947 */ /* 0x003fea0003800000 */
[----:B------:R-:W-:Y:S02]  /*0c30*/  MOV R0, R18 ;  /* 0x0000001200007202 */ /* 0x000fe40000000f00 */
[----:B------:R-:W-:-:S07]  /*0c40*/  MOV R4, 0xc60 ;  /* 0x00000c6000047802 */ /* 0x000fce0000000f00 */
[----:B------:R-:W-:Y:S05]  /*0c50*/  CALL.REL.NOINC `($__internal_0_$__cuda_sm20_sqrt_rn_f32_slowpath) ;  /* 0x0000001000987944 */ /* 0x000fea0003c00000 */
[----:B------:R-:W-:Y:S05]  /*0c60*/  BRA `(.L_x_18) ;  /* 0x0000000000107947 */ /* 0x000fea0003800000 */
.L_x_17:
[----:B------:R-:W-:Y:S01]  /*0c70*/  FMUL.FTZ R17, R18, R5 ;  /* 0x0000000512117220 */ /* 0x000fe20000410000 */
[----:B------:R-:W-:-:S03]  /*0c80*/  FMUL.FTZ R4, R5, 0.5 ;  /* 0x3f00000005047820 */ /* 0x000fc60000410000 */
[----:B------:R-:W-:-:S04]  /*0c90*/  FFMA R0, -R17, R17, R18 ;  /* 0x0000001111007223 */ /* 0x000fc80000000112 */
[----:B------:R-:W-:-:S07]  /*0ca0*/  FFMA R17, R0, R4, R17 ;  /* 0x0000000400117223 */ /* 0x000fce0000000011 */
.L_x_18:
[----:B------:R-:W-:Y:S05]  /*0cb0*/  BSYNC.RECONVERGENT B0 ;  /* 0x0000000000007941 */ /* 0x000fea0003800200 */
.L_x_16:
[----:B------:R-:W0:Y:S01]  /*0cc0*/  LDS R5, [R14+0x4] ;  /* 0x000004000e057984 */ /* 0x000e220000000800 */
[CC--:B------:R-:W-:Y:S01]  /*0cd0*/  FSETP.GEU.AND P0, PT, R17.reuse, R21.reuse, PT ;  /* 0x000000151100720b */ /* 0x0c0fe20003f0e000 */
[----:B------:R-:W-:Y:S02]  /*0ce0*/  BSSY.RECONVERGENT B0, `(.L_x_19) ;  /* 0x0000014000007945 */ /* 0x000fe40003800200 */
[----:B------:R-:W1:Y:S01]  /*0cf0*/  LDS R0, [R14] ;  /* 0x000000000e007984 */ /* 0x000e620000000800 */
[----:B------:R-:W-:-:S09]  /*0d00*/  FSEL R21, R17, R21, !P0 ;  /* 0x0000001511157208 */ /* 0x000fd20004000000 */
[----:B------:R-:W-:Y:S02]  /*0d10*/  @!P0 VIADD R12, R15, 0x3 ;  /* 0x000000030f0c8836 */ /* 0x000fe40000000000 */
        /* <DEDUP_REMOVED lines=12> */
.L_x_20:
[----:B------:R-:W-:Y:S01]  /*0de0*/  FMUL.FTZ R17, R18, R5 ;  /* 0x0000000512117220 */ /* 0x000fe20000410000 */
[----:B------:R-:W-:-:S03]  /*0df0*/  FMUL.FTZ R4, R5, 0.5 ;  /* 0x3f00000005047820 */ /* 0x000fc60000410000 */
[----:B------:R-:W-:-:S04]  /*0e00*/  FFMA R0, -R17, R17, R18 ;  /* 0x0000001111007223 */ /* 0x000fc80000000112 */
[----:B------:R-:W-:-:S07]  /*0e10*/  FFMA R17, R0, R4, R17 ;  /* 0x0000000400117223 */ /* 0x000fce0000000011 */
.L_x_21:
[----:B------:R-:W-:Y:S05]  /*0e20*/  BSYNC.RECONVERGENT B0 ;  /* 0x0000000000007941 */ /* 0x000fea0003800200 */
.L_x_19:
[----:B------:R-:W0:Y:S01]  /*0e30*/  LDS R5, [R14+0x10] ;  /* 0x000010000e057984 */ /* 0x000e220000000800 */
[CC--:B------:R-:W-:Y:S01]  /*0e40*/  FSETP.GEU.AND P0, PT, R17.reuse, R21.reuse, PT ;  /* 0x000000151100720b */ /* 0x0c0fe20003f0e000 */
[----:B------:R-:W-:Y:S02]  /*0e50*/  BSSY.RECONVERGENT B0, `(.L_x_22) ;  /* 0x0000014000007945 */ /* 0x000fe40003800200 */
[----:B------:R-:W1:Y:S01]  /*0e60*/  LDS R0, [R14+0xc] ;  /* 0x00000c000e007984 */ /* 0x000e620000000800 */
        /* <DEDUP_REMOVED lines=14> */
.L_x_23:
[----:B------:R-:W-:Y:S01]  /*0f50*/  FMUL.FTZ R17, R18, R5 ;  /* 0x0000000512117220 */ /* 0x000fe20000410000 */
[----:B------:R-:W-:-:S03]  /*0f60*/  FMUL.FTZ R4, R5, 0.5 ;  /* 0x3f00000005047820 */ /* 0x000fc60000410000 */
[----:B------:R-:W-:-:S04]  /*0f70*/  FFMA R0, -R17, R17, R18 ;  /* 0x0000001111007223 */ /* 0x000fc80000000112 */
[----:B------:R-:W-:-:S07]  /*0f80*/  FFMA R17, R0, R4, R17 ;  /* 0x0000000400117223 */ /* 0x000fce0000000011 */
.L_x_24:
[----:B------:R-:W-:Y:S05]  /*0f90*/  BSYNC.RECONVERGENT B0 ;  /* 0x0000000000007941 */ /* 0x000fea0003800200 */
.L_x_22:
        /* <DEDUP_REMOVED lines=18> */
.L_x_26:
[----:B------:R-:W-:Y:S01]  /*10c0*/  FMUL.FTZ R17, R18, R5 ;  /* 0x0000000512117220 */ /* 0x000fe20000410000 */
[----:B------:R-:W-:-:S03]  /*10d0*/  FMUL.FTZ R4, R5, 0.5 ;  /* 0x3f00000005047820 */ /* 0x000fc60000410000 */
[----:B------:R-:W-:-:S04]  /*10e0*/  FFMA R0, -R17, R17, R18 ;  /* 0x0000001111007223 */ /* 0x000fc80000000112 */
[----:B------:R-:W-:-:S07]  /*10f0*/  FFMA R17, R0, R4, R17 ;  /* 0x0000000400117223 */ /* 0x000fce0000000011 */
.L_x_27:
[----:B------:R-:W-:Y:S05]  /*1100*/  BSYNC.RECONVERGENT B0 ;  /* 0x0000000000007941 */ /* 0x000fea0003800200 */
.L_x_25:
[----:B------:R-:W0:Y:S01]  /*1110*/  LDS R5, [R14+0x28] ;  /* 0x000028000e057984 */ /* 0x000e220000000800 */
[CC--:B------:R-:W-:Y:S01]  /*1120*/  FSETP.GEU.AND P0, PT, R17.reuse, R21.reuse, PT ;  /* 0x000000151100720b */ /* 0x0c0fe20003f0e000 */
[----:B------:R-:W-:Y:S02]  /*1130*/  BSSY.RECONVERGENT B0, `(.L_x_28) ;  /* 0x0000014000007945 */ /* 0x000fe40003800200 */
[----:B------:R-:W1:Y:S01]  /*1140*/  LDS R0, [R14+0x24] ;  /* 0x000024000e007984 */ /* 0x000e620000000800 */
        /* <DEDUP_REMOVED lines=14> */
.L_x_29:
[----:B------:R-:W-:Y:S01]  /*1230*/  FMUL.FTZ R17, R18, R5 ;  /* 0x0000000512117220 */ /* 0x000fe20000410000 */
[----:B------:R-:W-:-:S03]  /*1240*/  FMUL.FTZ R4, R5, 0.5 ;  /* 0x3f00000005047820 */ /* 0x000fc60000410000 */
[----:B------:R-:W-:-:S04]  /*1250*/  FFMA R0, -R17, R17, R18 ;  /* 0x0000001111007223 */ /* 0x000fc80000000112 */
[----:B------:R-:W-:-:S07]  /*1260*/  FFMA R17, R0, R4, R17 ;  /* 0x0000000400117223 */ /* 0x000fce0000000011 */
.L_x_30:
[----:B------:R-:W-:Y:S05]  /*1270*/  BSYNC.RECONVERGENT B0 ;  /* 0x0000000000007941 */ /* 0x000fea0003800200 */
.L_x_28:
[CC--:B------:R-:W-:Y:S02]  /*1280*/  FSETP.GEU.AND P0, PT, R17.reuse, R21.reuse, PT ;  /* 0x000000151100720b */ /* 0x0c0fe40003f0e000 */
[----:B------:R-:W-:Y:S02]  /*1290*/  IADD3 R14, PT, PT, R14, 0x60, RZ ;  /* 0x000000600e0e7810 */ /* 0x000fe40007ffe0ff */
[----:B------:R-:W-:-:S09]  /*12a0*/  FSEL R21, R17, R21, !P0 ;  /* 0x0000001511157208 */ /* 0x000fd20004000000 */
[C---:B------:R-:W-:Y:S02]  /*12b0*/  @!P0 IADD3 R12, PT, PT, R15.reuse, 0x7, RZ ;  /* 0x000000070f0c8810 */ /* 0x040fe40007ffe0ff */
[----:B------:R-:W-:-:S04]  /*12c0*/  IADD3 R15, PT, PT, R15, 0x8, RZ ;  /* 0x000000080f0f7810 */ /* 0x000fc80007ffe0ff */
[----:B------:R-:W-:-:S13]  /*12d0*/  ISETP.NE.AND P1, PT, R15, R9, PT ;  /* 0x000000090f00720c */ /* 0x000fda0003f25270 */
[----:B------:R-:W-:Y:S05]  /*12e0*/  @P1 BRA `(.L_x_31) ;  /* 0xfffffff400101947 */ /* 0x000fea000383ffff */
.L_x_6:
[----:B------:R-:W-:-:S13]  /*12f0*/  ISETP.NE.AND P0, PT, R16, RZ, PT ;  /* 0x000000ff1000720c */ /* 0x000fda0003f05270 */
[----:B------:R-:W-:Y:S05]  /*1300*/  @!P0 BRA `(.L_x_5) ;  /* 0x0000000800d08947 */ /* 0x000fea0003800000 */
[----:B------:R-:W-:Y:S01]  /*1310*/  ISETP.GE.U32.AND P0, PT, R16, 0x4, PT ;  /* 0x000000041000780c */ /* 0x000fe20003f06070 */
[----:B-----5:R-:W-:Y:S01]  /*1320*/  IMAD R8, R8, 0xc, R7 ;  /* 0x0000000c08087824 */ /* 0x020fe200078e0207 */
[----:B------:R-:W-:-:S11]  /*1330*/  LOP3.LUT R16, R13, 0x3, RZ, 0xc0, !PT ;  /* 0x000000030d107812 */ /* 0x000fd600078ec0ff */
[----:B------:R-:W-:Y:S05]  /*1340*/  @!P0 BRA `(.L_x_32) ;  /* 0x0000000400848947 */ /* 0x000fea0003800000 */
[----:B------:R-:W-:Y:S01]  /*1350*/  IMAD R7, R9, 0xc, R8 ;  /* 0x0000000c09077824 */ /* 0x000fe200078e0208 */
[----:B------:R-:W-:Y:S04]  /*1360*/  BSSY.RECONVERGENT B0, `(.L_x_33) ;  /* 0x0000013000007945 */ /* 0x000fe80003800200 */
[----:B------:R-:W2:Y:S04]  /*1370*/  LDS R5, [R7+0x4] ;  /* 0x0000040007057984 */ /* 0x000ea80000000800 */
[----:B------:R-:W1:Y:S01]  /*1380*/  LDS R0, [R7] ;  /* 0x0000000007007984 */ /* 0x000e620000000800 */
[----:B--2---:R-:W-:Y:S01]  /*1390*/  FADD R5, R10, -R5 ;  /* 0x800000050a057221 */ /* 0x004fe20000000000 */
        /* <DEDUP_REMOVED lines=11> */
.L_x_34:
[----:B------:R-:W-:Y:S01]  /*1450*/  FMUL.FTZ R17, R14, R5 ;  /* 0x000000050e117220 */ /* 0x000fe20000410000 */
[----:B------:R-:W-:-:S03]  /*1460*/  FMUL.FTZ R4, R5, 0.5 ;  /* 0x3f00000005047820 */ /* 0x000fc60000410000 */
[----:B------:R-:W-:-:S04]  /*1470*/  FFMA R0, -R17, R17, R14 ;  /* 0x0000001111007223 */ /* 0x000fc8000000010e */
[----:B------:R-:W-:-:S07]  /*1480*/  FFMA R17, R0, R4, R17 ;  /* 0x0000000400117223 */ /* 0x000fce0000000011 */
.L_x_35:
[----:B------:R-:W-:Y:S05]  /*1490*/  BSYNC.RECONVERGENT B0 ;  /* 0x0000000000007941 */ /* 0x000fea0003800200 */
.L_x_33:
[----:B------:R-:W0:Y:S01]  /*14a0*/  LDS R5, [R7+0x10] ;  /* 0x0000100007057984 */ /* 0x000e220000000800 */
[-C--:B------:R-:W-:Y:S01]  /*14b0*/  FSETP.GEU.AND P0, PT, R17, R21.reuse, PT ;  /* 0x000000151100720b */ /* 0x080fe20003f0e000 */
[----:B------:R-:W-:Y:S01]  /*14c0*/  BSSY.RECONVERGENT B0, `(.L_x_36) ;  /* 0x0000015000007945 */ /* 0x000fe20003800200 */
[----:B------:R-:W-:Y:S01]  /*14d0*/  IADD3 R14, PT, PT, R9, 0x1, RZ ;  /* 0x00000001090e7810 */ /* 0x000fe20007ffe0ff */
[----:B------:R-:W1:Y:S01]  /*14e0*/  LDS R0, [R7+0xc] ;  /* 0x00000c0007007984 */ /* 0x000e620000000800 */
        /* <DEDUP_REMOVED lines=14> */
.L_x_37:
[----:B------:R-:W-:Y:S01]  /*15d0*/  FMUL.FTZ R17, R18, R5 ;  /* 0x0000000512117220 */ /* 0x000fe20000410000 */
[----:B------:R-:W-:-:S03]  /*15e0*/  FMUL.FTZ R4, R5, 0.5 ;  /* 0x3f00000005047820 */ /* 0x000fc60000410000 */
[----:B------:R-:W-:-:S04]  /*15f0*/  FFMA R0, -R17, R17, R18 ;  /* 0x0000001111007223 */ /* 0x000fc80000000112 */
[----:B------:R-:W-:-:S07]  /*1600*/  FFMA R17, R0, R4, R17 ;  /* 0x0000000400117223 */ /* 0x000fce0000000011 */
.L_x_38:
[----:B------:R-:W-:Y:S05]  /*1610*/  BSYNC.RECONVERGENT B0 ;  /* 0x0000000000007941 */ /* 0x000fea0003800200 */
.L_x_36:
[----:B------:R-:W0:Y:S01]  /*1620*/  LDS R5, [R7+0x1c] ;  /* 0x00001c0007057984 */ /* 0x000e220000000800 */
[C---:B------:R-:W-:Y:S01]  /*1630*/  FSETP.GEU.AND P0, PT, R17.reuse, R21, PT ;  /* 0x000000151100720b */ /* 0x040fe20003f0e000 */
[----:B------:R-:W-:Y:S02]  /*1640*/  BSSY.RECONVERGENT B0, `(.L_x_39) ;  /* 0x0000015000007945 */ /* 0x000fe40003800200 */
[----:B------:R-:W1:Y:S01]  /*1650*/  LDS R0, [R7+0x18] ;  /* 0x0000180007007984 */ /* 0x000e620000000800 */
[----:B------:R-:W-:Y:S02]  /*1660*/  SEL R14, R14, R15, !P0 ;  /* 0x0000000f0e0e7207 */ /* 0x000fe40004000000 */
[----:B------:R-:W-:Y:S02]  /*1670*/  FSEL R21, R17, R21, !P0 ;  /* 0x0000001511157208 */ /* 0x000fe40004000000 */
[----:B------:R-:W-:Y:S01]  /*1680*/  IADD3 R15, PT, PT, R9, 0x2, RZ ;  /* 0x00000002090f7810 */ /* 0x000fe20007ffe0ff */
        /* <DEDUP_REMOVED lines=12> */
.L_x_40:
[----:B------:R-:W-:Y:S01]  /*1750*/  FMUL.FTZ R17, R12, R5 ;  /* 0x000000050c117220 */ /* 0x000fe20000410000 */
[----:B------:R-:W-:-:S03]  /*1760*/  FMUL.FTZ R4, R5, 0.5 ;  /* 0x3f00000005047820 */ /* 0x000fc60000410000 */
[----:B------:R-:W-:-:S04]  /*1770*/  FFMA R0, -R17, R17, R12 ;  /* 0x0000001111007223 */ /* 0x000fc8000000010c */
[----:B------:R-:W-:-:S07]  /*1780*/  FFMA R17, R0, R4, R17 ;  /* 0x0000000400117223 */ /* 0x000fce0000000011 */
.L_x_41:
[----:B------:R-:W-:Y:S05]  /*1790*/  BSYNC.RECONVERGENT B0 ;  /* 0x0000000000007941 */ /* 0x000fea0003800200 */
.L_x_39:
[----:B------:R-:W0:Y:S01]  /*17a0*/  LDS R5, [R7+0x28] ;  /* 0x0000280007057984 */ /* 0x000e220000000800 */
[CC--:B------:R-:W-:Y:S01]  /*17b0*/  FSETP.GEU.AND P0, PT, R17.reuse, R21.reuse, PT ;  /* 0x000000151100720b */ /* 0x0c0fe20003f0e000 */
[----:B------:R-:W-:Y:S02]  /*17c0*/  BSSY.RECONVERGENT B0, `(.L_x_42) ;  /* 0x0000015000007945 */ /* 0x000fe40003800200 */
[----:B------:R1:W2:Y:S01]  /*17d0*/  LDS R0, [R7+0x24] ;  /* 0x0000240007007984 */ /* 0x0002a20000000800 */
[----:B------:R-:W-:Y:S02]  /*17e0*/  FSEL R21, R17, R21, !P0 ;  /* 0x0000001511157208 */ /* 0x000fe40004000000 */
[----:B------:R-:W-:Y:S02]  /*17f0*/  SEL R14, R15, R14, !P0 ;  /* 0x0000000e0f0e7207 */ /* 0x000fe40004000000 */
[----:B-1----:R-:W-:Y:S01]  /*1800*/  IADD3 R7, PT, PT, R9, 0x3, RZ ;  /* 0x0000000309077810 */ /* 0x002fe20007ffe0ff */
[----:B0-----:R-:W-:Y:S01]  /*1810*/  FADD R5, R10, -R5 ;  /* 0x800000050a057221 */ /* 0x001fe20000000000 */
[----:B--2---:R-:W-:-:S03]  /*1820*/  FADD R0, R11, -R0 ;  /* 0x800000000b007221 */ /* 0x004fc60000000000 */
        /* <DEDUP_REMOVED lines=10> */
.L_x_43:
[----:B------:R-:W-:Y:S01]  /*18d0*/  FMUL.FTZ R17, R12, R5 ;  /* 0x000000050c117220 */ /* 0x000fe20000410000 */
[----:B------:R-:W-:-:S03]  /*18e0*/  FMUL.FTZ R4, R5, 0.5 ;  /* 0x3f00000005047820 */ /* 0x000fc60000410000 */
[----:B------:R-:W-:-:S04]  /*18f0*/  FFMA R0, -R17, R17, R12 ;  /* 0x0000001111007223 */ /* 0x000fc8000000010c */
[----:B------:R-:W-:-:S07]  /*1900*/  FFMA R17, R0, R4, R17 ;  /* 0x0000000400117223 */ /* 0x000fce0000000011 */
.L_x_44:
[----:B------:R-:W-:Y:S05]  /*1910*/  BSYNC.RECONVERGENT B0 ;  /* 0x0000000000007941 */ /* 0x000fea0003800200 */
.L_x_42:
[-C--:B------:R-:W-:Y:S02]  /*1920*/  FSETP.GEU.AND P0, PT, R17, R21.reuse, PT ;  /* 0x000000151100720b */ /* 0x080fe40003f0e000 */
[----:B------:R-:W-:Y:S02]  /*1930*/  IADD3 R9, PT, PT, R9, 0x4, RZ ;  /* 0x0000000409097810 */ /* 0x000fe40007ffe0ff */
[----:B------:R-:W-:Y:S02]  /*1940*/  FSEL R21, R17, R21, !P0 ;  /* 0x0000001511157208 */ /* 0x000fe40004000000 */
[----:B------:R-:W-:-:S07]  /*1950*/  SEL R12, R7, R14, !P0 ;  /* 0x0000000e070c7207 */ /* 0x000fce0004000000 */
.L_x_32:
[----:B------:R-:W-:-:S13]  /*1960*/  ISETP.NE.AND P0, PT, R16, RZ, PT ;  /* 0x000000ff1000720c */ /* 0x000fda0003f05270 */
[----:B------:R-:W-:Y:S05]  /*1970*/  @!P0 BRA `(.L_x_5) ;  /* 0x0000000400348947 */ /* 0x000fea0003800000 */
[----:B------:R-:W-:-:S13]  /*1980*/  ISETP.NE.AND P0, PT, R16, 0x1, PT ;  /* 0x000000011000780c */ /* 0x000fda0003f05270 */
        /* <DEDUP_REMOVED lines=17> */
.L_x_47:
[----:B------:R-:W-:Y:S01]  /*1aa0*/  FMUL.FTZ R17, R14, R5 ;  /* 0x000000050e117220 */ /* 0x000fe20000410000 */
[----:B------:R-:W-:-:S03]  /*1ab0*/  FMUL.FTZ R4, R5, 0.5 ;  /* 0x3f00000005047820 */ /* 0x000fc60000410000 */
[----:B------:R-:W-:-:S04]  /*1ac0*/  FFMA R0, -R17, R17, R14 ;  /* 0x0000001111007223 */ /* 0x000fc8000000010e */
[----:B------:R-:W-:-:S07]  /*1ad0*/  FFMA R17, R0, R4, R17 ;  /* 0x0000000400117223 */ /* 0x000fce0000000011 */
.L_x_48:
[----:B------:R-:W-:Y:S05]  /*1ae0*/  BSYNC.RECONVERGENT B0 ;  /* 0x0000000000007941 */ /* 0x000fea0003800200 */
.L_x_46:
[----:B------:R-:W0:Y:S01]  /*1af0*/  LDS R5, [R7+0x10] ;  /* 0x0000100007057984 */ /* 0x000e220000000800 */
[-C--:B------:R-:W-:Y:S01]  /*1b00*/  FSETP.GEU.AND P0, PT, R17, R21.reuse, PT ;  /* 0x000000151100720b */ /* 0x080fe20003f0e000 */
[----:B------:R-:W-:Y:S01]  /*1b10*/  BSSY.RECONVERGENT B0, `(.L_x_49) ;  /* 0x0000015000007945 */ /* 0x000fe20003800200 */
[----:B------:R-:W-:Y:S01]  /*1b20*/  VIADD R14, R9, 0x1 ;  /* 0x00000001090e7836 */ /* 0x000fe20000000000 */
[----:B------:R1:W2:Y:S01]  /*1b30*/  LDS R0, [R7+0xc] ;  /* 0x00000c0007007984 */ /* 0x0002a20000000800 */
[----:B------:R-:W-:Y:S02]  /*1b40*/  FSEL R21, R17, R21, !P0 ;  /* 0x0000001511157208 */ /* 0x000fe40004000000 */
[----:B-1----:R-:W-:Y:S01]  /*1b50*/  SEL R7, R9, R12, !P0 ;  /* 0x0000000c09077207 */ /* 0x002fe20004000000 */
        /* <DEDUP_REMOVED lines=12> */
.L_x_50:
[----:B------:R-:W-:Y:S01]  /*1c20*/  FMUL.FTZ R17, R16, R5 ;  /* 0x0000000510117220 */ /* 0x000fe20000410000 */
[----:B------:R-:W-:-:S03]  /*1c30*/  FMUL.FTZ R4, R5, 0.5 ;  /* 0x3f00000005047820 */ /* 0x000fc60000410000 */
[----:B------:R-:W-:-:S04]  /*1c40*/  FFMA R0, -R17, R17, R16 ;  /* 0x0000001111007223 */ /* 0x000fc80000000110 */
[----:B------:R-:W-:-:S07]  /*1c50*/  FFMA R17, R0, R4, R17 ;  /* 0x0000000400117223 */ /* 0x000fce0000000011 */
.L_x_51:
[----:B------:R-:W-:Y:S05]  /*1c60*/  BSYNC.RECONVERGENT B0 ;  /* 0x0000000000007941 */ /* 0x000fea0003800200 */
.L_x_49:
[-C--:B------:R-:W-:Y:S02]  /*1c70*/  FSETP.GEU.AND P0, PT, R17, R21.reuse, PT ;  /* 0x000000151100720b */ /* 0x080fe40003f0e000 */
[----:B------:R-:W-:Y:S02]  /*1c80*/  IADD3 R9, PT, PT, R9, 0x2, RZ ;  /* 0x0000000209097810 */ /* 0x000fe40007ffe0ff */
[----:B------:R-:W-:Y:S02]  /*1c90*/  FSEL R21, R17, R21, !P0 ;  /* 0x0000001511157208 */ /* 0x000fe40004000000 */
[----:B------:R-:W-:-:S07]  /*1ca0*/  SEL R12, R14, R7, !P0 ;  /* 0x000000070e0c7207 */ /* 0x000fce0004000000 */
.L_x_45:
[----:B------:R-:W-:-:S04]  /*1cb0*/  LOP3.LUT R13, R13, 0x1, RZ, 0xc0, !PT ;  /* 0x000000010d0d7812 */ /* 0x000fc800078ec0ff */
[----:B------:R-:W-:-:S13]  /*1cc0*/  ISETP.NE.U32.AND P0, PT, R13, 0x1, PT ;  /* 0x000000010d00780c */ /* 0x000fda0003f05070 */
[----:B------:R-:W-:Y:S05]  /*1cd0*/  @P0 BRA `(.L_x_5) ;  /* 0x00000000005c0947 */ /* 0x000fea0003800000 */
        /* <DEDUP_REMOVED lines=16> */
.L_x_53:
[----:B------:R-:W-:Y:S01]  /*1de0*/  FMUL.FTZ R17, R10, R5 ;  /* 0x000000050a117220 */ /* 0x000fe20000410000 */
[----:B------:R-:W-:-:S03]  /*1df0*/  FMUL.FTZ R4, R5, 0.5 ;  /* 0x3f00000005047820 */ /* 0x000fc60000410000 */
[----:B------:R-:W-:-:S04]  /*1e00*/  FFMA R0, -R17, R17, R10 ;  /* 0x0000001111007223 */ /* 0x000fc8000000010a */
[----:B------:R-:W-:-:S07]  /*1e10*/  FFMA R17, R0, R4, R17 ;  /* 0x0000000400117223 */ /* 0x000fce0000000011 */
.L_x_54:
[----:B------:R-:W-:Y:S05]  /*1e20*/  BSYNC.RECONVERGENT B0 ;  /* 0x0000000000007941 */ /* 0x000fea0003800200 */
.L_x_52:
[----:B------:R-:W-:-:S04]  /*1e30*/  FSETP.GEU.AND P0, PT, R17, R21, PT ;  /* 0x000000151100720b */ /* 0x000fc80003f0e000 */
[----:B------:R-:W-:-:S09]  /*1e40*/  SEL R12, R9, R12, !P0 ;  /* 0x0000000c090c7207 */ /* 0x000fd20004000000 */
.L_x_5:
[----:B------:R-:W0:Y:S02]  /*1e50*/  LDS R5, [R6+0x8] ;  /* 0x0000080006057984 */ /* 0x000e240000000800 */
[----:B0-----:R-:W-:-:S13]  /*1e60*/  ISETP.NE.AND P0, PT, R12, R5, PT ;  /* 0x000000050c00720c */ /* 0x001fda0003f05270 */
[----:B------:R-:W0:Y:S01]  /*1e70*/  @P0 LDC.64 R4, c[0x0][0x390] ;  /* 0x0000e400ff040b82 */ /* 0x000e220000000a00 */
[----:B------:R-:W-:-:S05]  /*1e80*/  @P0 IMAD.MOV.U32 R7, RZ, RZ, 0x1 ;  /* 0x00000001ff070424 */ /* 0x000fca00078e00ff */
[----:B0-----:R-:W-:Y:S04]  /*1e90*/  @P0 STG.E desc[UR6][R4.64], R7 ;  /* 0x0000000704000986 */ /* 0x001fe8000c101906 */
[----:B------:R-:W-:Y:S01]  /*1ea0*/  STG.E desc[UR6][R2.64+0x8], R12 ;  /* 0x0000080c02007986 */ /* 0x000fe2000c101906 */
[----:B------:R-:W-:Y:S05]  /*1eb0*/  EXIT ;  /* 0x000000000000794d */ /* 0x000fea0003800000 */
        .weak           $__internal_0_$__cuda_sm20_sqrt_rn_f32_slowpath
        .type           $__internal_0_$__cuda_sm20_sqrt_rn_f32_slowpath,@function
        .size           $__internal_0_$__cuda_sm20_sqrt_rn_f32_slowpath,(.L_x_67 - $__internal_0_$__cuda_sm20_sqrt_rn_f32_slowpath)
$__internal_0_$__cuda_sm20_sqrt_rn_f32_slowpath:
[----:B------:R-:W-:-:S13]  /*1ec0*/  LOP3.LUT P0, RZ, R0, 0x7fffffff, RZ, 0xc0, !PT ;  /* 0x7fffffff00ff7812 */ /* 0x000fda000780c0ff */
[----:B------:R-:W-:Y:S01]  /*1ed0*/  @!P0 MOV R17, R0 ;  /* 0x0000000000118202 */ /* 0x000fe20000000f00 */
[----:B------:R-:W-:Y:S06]  /*1ee0*/  @!P0 BRA `(.L_x_55) ;  /* 0x0000000000408947 */ /* 0x000fec0003800000 */
[----:B------:R-:W-:-:S13]  /*1ef0*/  FSETP.GEU.FTZ.AND P0, PT, R0, RZ, PT ;  /* 0x000000ff0000720b */ /* 0x000fda0003f1e000 */
[----:B------:R-:W-:Y:S01]  /*1f00*/  @!P0 MOV R17, 0x7fffffff ;  /* 0x7fffffff00118802 */ /* 0x000fe20000000f00 */
[----:B------:R-:W-:Y:S06]  /*1f10*/  @!P0 BRA `(.L_x_55) ;  /* 0x0000000000348947 */ /* 0x000fec0003800000 */
[----:B------:R-:W-:-:S13]  /*1f20*/  FSETP.GTU.FTZ.AND P0, PT, |R0|, +INF , PT ;  /* 0x7f8000000000780b */ /* 0x000fda0003f1c200 */
[----:B------:R-:W-:Y:S01]  /*1f30*/  @P0 FADD.FTZ R17, R0, 1 ;  /* 0x3f80000000110421 */ /* 0x000fe20000010000 */
[----:B------:R-:W-:Y:S06]  /*1f40*/  @P0 BRA `(.L_x_55) ;  /* 0x0000000000280947 */ /* 0x000fec0003800000 */
[----:B------:R-:W-:-:S13]  /*1f50*/  FSETP.NEU.FTZ.AND P0, PT, |R0|, +INF , PT ;  /* 0x7f8000000000780b */ /* 0x000fda0003f1d200 */
[----:B------:R-:W-:-:S04]  /*1f60*/  @P0 FFMA R20, R0, 1.84467440737095516160e+19, RZ ;  /* 0x5f80000000140823 */ /* 0x000fc800000000ff */
[----:B------:R-:W0:Y:S02]  /*1f70*/  @P0 MUFU.RSQ R19, R20 ;  /* 0x0000001400130308 */ /* 0x000e240000001400 */
[----:B0-----:R-:W-:Y:S01]  /*1f80*/  @P0 FMUL.FTZ R5, R20, R19 ;  /* 0x0000001314050220 */ /* 0x001fe20000410000 */
[----:B------:R-:W-:-:S03]  /*1f90*/  @P0 FMUL.FTZ R18, R19, 0.5 ;  /* 0x3f00000013120820 */ /* 0x000fc60000410000 */
[----:B------:R-:W-:-:S04]  /*1fa0*/  @P0 FADD.FTZ R17, -R5, -RZ ;  /* 0x800000ff05110221 */ /* 0x000fc80000010100 */
[----:B------:R-:W-:Y:S01]  /*1fb0*/  @P0 FFMA R22, R5, R17, R20 ;  /* 0x0000001105160223 */ /* 0x000fe20000000014 */
[----:B------:R-:W-:-:S03]  /*1fc0*/  @!P0 MOV R17, R0 ;  /* 0x0000000000118202 */ /* 0x000fc60000000f00 */
[----:B------:R-:W-:-:S04]  /*1fd0*/  @P0 FFMA R18, R22, R18, R5 ;  /* 0x0000001216120223 */ /* 0x000fc80000000005 */
[----:B------:R-:W-:-:S07]  /*1fe0*/  @P0 FMUL.FTZ R17, R18, 2.3283064365386962891e-10 ;  /* 0x2f80000012110820 */ /* 0x000fce0000410000 */
.L_x_55:
[----:B------:R-:W-:-:S04]  /*1ff0*/  HFMA2 R5, -RZ, RZ, 0, 0 ;  /* 0x00000000ff057431 */ /* 0x000fc800000001ff */
[----:B------:R-:W-:Y:S05]  /*2000*/  RET.REL.NODEC R4 `(_Z22device_reassign_pointsP5PointP8CentroidPiS3_S3_S3_) ;  /* 0xffffffdc04fc7950 */ /* 0x000fea0003c3ffff */
.L_x_56:
[----:B------:R-:W-:-:S00]  /*2010*/  BRA `(.L_x_56) ;  /* 0xfffffffc00fc7947 */ /* 0x000fc0000383ffff */
[----:B------:R-:W-:-:S00]  /*2020*/  NOP ;  /* 0x0000000000007918 */ /* 0x000fc00000000000 */
        /* <DEDUP_REMOVED lines=13> */
.L_x_67:


//--------------------- .text._Z24device_compute_centroidsP5PointP8CentroidPiS3_ --------------------------
	.section	.text._Z24device_compute_centroidsP5PointP8CentroidPiS3_,"ax",@progbits
	.align	128
        .global         _Z24device_compute_centroidsP5PointP8CentroidPiS3_
        .type           _Z24device_compute_centroidsP5PointP8CentroidPiS3_,@function
        .size           _Z24device_compute_centroidsP5PointP8CentroidPiS3_,(.L_x_69 - _Z24device_compute_centroidsP5PointP8CentroidPiS3_)
        .other          _Z24device_compute_centroidsP5PointP8CentroidPiS3_,@"STO_CUDA_ENTRY STV_DEFAULT"
_Z24device_compute_centroidsP5PointP8CentroidPiS3_:
.text._Z24device_compute_centroidsP5PointP8CentroidPiS3_:
[----:B------:R-:W-:Y:S08]  /*0000*/  LDC R1, c[0x0][0x37c] ;  /* 0x0000df00ff017b82 */ /* 0x000ff00000000800 */
[----:B------:R-:W0:Y:S01]  /*0010*/  LDC.64 R2, c[0x0][0x398] ;  /* 0x0000e600ff027b82 */ /* 0x000e220000000a00 */
[----:B------:R-:W0:Y:S02]  /*0020*/  LDCU.64 UR6, c[0x0][0x358] ;  /* 0x00006b00ff0677ac */ /* 0x000e240008000a00 */
[----:B0-----:R-:W2:Y:S01]  /*0030*/  LDG.E R2, desc[UR6][R2.64] ;  /* 0x0000000602027981 */ /* 0x001ea2000c1e1900 */
[----:B------:R-:W-:-:S04]  /*0040*/  MOV R0, 0x400 ;  /* 0x0000040000007802 */ /* 0x000fc80000000f00 */
[----:B------:R-:W0:Y:S01]  /*0050*/  S2UR UR4, SR_CTAID.X ;  /* 0x00000000000479c3 */ /* 0x000e220000002500 */
[----:B------:R-:W1:Y:S01]  /*0060*/  S2R R5, SR_CgaCtaId ;  /* 0x0000000000057919 */ /* 0x000e620000008800 */
[----:B------:R-:W3:Y:S06]  /*0070*/  S2R R7, SR_TID.X ;  /* 0x0000000000077919 */ /* 0x000eec0000002100 */
[----:B------:R-:W0:Y:S02]  /*0080*/  LDC R6, c[0x0][0x360] ;  /* 0x0000d800ff067b82 */ /* 0x000e240000000800 */
[----:B0-----:R-:W-:Y:S01]  /*0090*/  IMAD R6, R6, UR4, RZ ;  /* 0x0000000406067c24 */ /* 0x001fe2000f8e02ff */
[----:B-1----:R-:W-:-:S02]  /*00a0*/  LEA R0, R5, R0, 0x18 ;  /* 0x0000000005007211 */ /* 0x002fc400078ec0ff */
[----:B------:R-:W-:-:S03]  /*00b0*/  CS2R R4, SRZ ;  /* 0x0000000000047805 */ /* 0x000fc6000001ff00 */
[----:B---3--:R-:W-:Y:S02]  /*00c0*/  IMAD R7, R7, 0xc, R0 ;  /* 0x0000000c07077824 */ /* 0x008fe400078e0200 */
[----:B------:R-:W-:-:S03]  /*00d0*/  IMAD.MOV.U32 R0, RZ, RZ, RZ ;  /* 0x000000ffff007224 */ /* 0x000fc600078e00ff */
[----:B------:R0:W-:Y:S04]  /*00e0*/  STS [R7], RZ ;  /* 0x000000ff07007388 */ /* 0x0001e80000000800 */
[----:B------:R0:W-:Y:S04]  /*00f0*/  STS [R7+0x4], RZ ;  /* 0x000004ff07007388 */ /* 0x0001e80000000800 */
[----:B------:R0:W-:Y:S01]  /*0100*/  STS [R7+0x8], RZ ;  /* 0x000008ff07007388 */ /* 0x0001e20000000800 */
[----:B--2---:R-:W-:-:S13]  /*0110*/  ISETP.GE.AND P0, PT, R2, 0x1, PT ;  /* 0x000000010200780c */ /* 0x004fda0003f06270 */
[----:B0-----:R-:W-:Y:S05]  /*0120*/  @!P0 BRA `(.L_x_57) ;  /* 0x0000000400508947 */ /* 0x001fea0003800000 */
[C---:B------:R-:W-:Y:S01]  /*0130*/  ISETP.GE.U32.AND P1, PT, R2.reuse, 0x4, PT ;  /* 0x000000040200780c */ /* 0x040fe20003f26070 */
[----:B------:R-:W-:Y:S01]  /*0140*/  HFMA2 R0, -RZ, RZ, 0, 0 ;  /* 0x00000000ff007431 */ /* 0x000fe200000001ff */
[----:B------:R-:W-:Y:S01]  /*0150*/  LOP3.LUT R8, R2, 0x3, RZ, 0xc0, !PT ;  /* 0x0000000302087812 */ /* 0x000fe200078ec0ff */
[----:B------:R-:W-:Y:S02]  /*0160*/  IMAD.MOV.U32 R5, RZ, RZ, RZ ;  /* 0x000000ffff057224 */ /* 0x000fe400078e00ff */
[----:B------:R-:W-:Y:S01]  /*0170*/  IMAD.MOV.U32 R9, RZ, RZ, RZ ;  /* 0x000000ffff097224 */ /* 0x000fe200078e00ff */
[----:B------:R-:W-:-:S07]  /*0180*/  ISETP.NE.AND P0, PT, R8, RZ, PT ;  /* 0x000000ff0800720c */ /* 0x000fce0003f05270 */
[----:B------:R-:W-:Y:S06]  /*0190*/  @!P1 BRA `(.L_x_58) ;  /* 0x0000000000d89947 */ /* 0x000fec0003800000 */
[----:B------:R-:W0:Y:S01]  /*01a0*/  LDCU.64 UR4, c[0x0][0x380] ;  /* 0x00007000ff0477ac */ /* 0x000e220008000a00 */
[----:B------:R-:W-:Y:S02]  /*01b0*/  LOP3.LUT R9, R2, 0x7ffffffc, RZ, 0xc0, !PT ;  /* 0x7ffffffc02097812 */ /* 0x000fe400078ec0ff */
[----:B------:R-:W-:Y:S01]  /*01c0*/  CS2R R4, SRZ ;  /* 0x0000000000047805 */ /* 0x000fe2000001ff00 */
[----:B------:R-:W-:Y:S01]  /*01d0*/  IMAD.MOV.U32 R0, RZ, RZ, RZ ;  /* 0x000000ffff007224 */ /* 0x000fe200078e00ff */
[----:B------:R-:W-:Y:S01]  /*01e0*/  IADD3 R10, PT, PT, -R9, RZ, RZ ;  /* 0x000000ff090a7210 */ /* 0x000fe20007ffe1ff */
[----:B0-----:R-:W-:-:S04]  /*01f0*/  UIADD3 UR4, UP0, UPT, UR4, 0x18, URZ ;  /* 0x0000001804047890 */ /* 0x001fc8000ff1e0ff */
[----:B------:R-:W-:Y:S02]  /*0200*/  UIADD3.X UR5, UPT, UPT, URZ, UR5, URZ, UP0, !UPT ;  /* 0x00000005ff057290 */ /* 0x000fe400087fe4ff */
[----:B------:R-:W-:-:S04]  /*0210*/  IMAD.U32 R2, RZ, RZ, UR4 ;  /* 0x00000004ff027e24 */ /* 0x000fc8000f8e00ff */
[----:B------:R-:W-:-:S07]  /*0220*/  IMAD.U32 R3, RZ, RZ, UR5 ;  /* 0x00000005ff037e24 */ /* 0x000fce000f8e00ff */
.L_x_59:
[----:B------:R-:W2:Y:S04]  /*0230*/  LDG.E R11, desc[UR6][R2.64+-0x10] ;  /* 0xfffff006020b7981 */ /* 0x000ea8000c1e1900 */
[----:B------:R-:W3:Y:S04]  /*0240*/  LDG.E R13, desc[UR6][R2.64+-0x4] ;  /* 0xfffffc06020d7981 */ /* 0x000ee8000c1e1900 */
[----:B------:R-:W4:Y:S04]  /*0250*/  LDG.E R15, desc[UR6][R2.64+0x8] ;  /* 0x00000806020f7981 */ /* 0x000f28000c1e1900 */
[----:B------:R-:W5:Y:S01]  /*0260*/  LDG.E R17, desc[UR6][R2.64+0x14] ;  /* 0x0000140602117981 */ /* 0x000f62000c1e1900 */
[----:B--2---:R-:W-:-:S02]  /*0270*/  ISETP.NE.AND P1, PT, R6, R11, PT ;  /* 0x0000000b0600720c */ /* 0x004fc40003f25270 */
[C---:B---3--:R-:W-:Y:S02]  /*0280*/  ISETP.NE.AND P2, PT, R6.reuse, R13, PT ;  /* 0x0000000d0600720c */ /* 0x048fe40003f45270 */
[----:B----4-:R-:W-:-:S09]  /*0290*/  ISETP.NE.AND P3, PT, R6, R15, PT ;  /* 0x0000000f0600720c */ /* 0x010fd20003f65270 */
[----:B------:R-:W2:Y:S04]  /*02a0*/  @!P1 LDG.E R11, desc[UR6][R2.64+-0x18] ;  /* 0xffffe806020b9981 */ /* 0x000ea8000c1e1900 */
[----:B------:R-:W3:Y:S01]  /*02b0*/  @!P1 LDG.E R12, desc[UR6][R2.64+-0x14] ;  /* 0xffffec06020c9981 */ /* 0x000ee2000c1e1900 */
[----:B-----5:R-:W-:-:S03]  /*02c0*/  ISETP.NE.AND P4, PT, R6, R17, PT ;  /* 0x000000110600720c */ /* 0x020fc60003f85270 */
[----:B------:R-:W4:Y:S04]  /*02d0*/  @!P2 LDG.E R13, desc[UR6][R2.64+-0xc] ;  /* 0xfffff406020da981 */ /* 0x000f28000c1e1900 */
[----:B------:R-:W5:Y:S04]  /*02e0*/  @!P2 LDG.E R14, desc[UR6][R2.64+-0x8] ;  /* 0xfffff806020ea981 */ /* 0x000f68000c1e1900 */
[----:B------:R-:W5:Y:S04]  /*02f0*/  @!P3 LDG.E R15, desc[UR6][R2.64] ;  /* 0x00000006020fb981 */ /* 0x000f68000c1e1900 */
[----:B------:R-:W5:Y:S04]  /*0300*/  @!P3 LDG.E R16, desc[UR6][R2.64+0x4] ;  /* 0x000004060210b981 */ /* 0x000f68000c1e1900 */
[----:B------:R-:W5:Y:S04]  /*0310*/  @!P4 LDG.E R17, desc[UR6][R2.64+0xc] ;  /* 0x00000c060211c981 */ /* 0x000f68000c1e1900 */
[----:B0-----:R0:W5:Y:S01]  /*0320*/  @!P4 LDG.E R18, desc[UR6][R2.64+0x10] ;  /* 0x000010060212c981 */ /* 0x001162000c1e1900 */
[----:B------:R-:W-:-:S02]  /*0330*/  @!P1 IADD3 R0, PT, PT, R0, 0x1, RZ ;  /* 0x0000000100009810 */ /* 0x000fc40007ffe0ff */
[----:B------:R-:W-:-:S03]  /*0340*/  IADD3 R10, PT, PT, R10, 0x4, RZ ;  /* 0x000000040a0a7810 */ /* 0x000fc60007ffe0ff */
[----:B------:R1:W-:Y:S02]  /*0350*/  @!P1 STS [R7+0x8], R0 ;  /* 0x0000080007009388 */ /* 0x0003e40000000800 */
[----:B-1----:R-:W-:-:S05]  /*0360*/  @!P2 VIADD R0, R0, 0x1 ;  /* 0x000000010000a836 */ /* 0x002fca0000000000 */
[----:B------:R1:W-:Y:S02]  /*0370*/  @!P2 STS [R7+0x8], R0 ;  /* 0x000008000700a388 */ /* 0x0003e40000000800 */
[----:B-1----:R-:W-:-:S05]  /*0380*/  @!P3 IADD3 R0, PT, PT, R0, 0x1, RZ ;  /* 0x000000010000b810 */ /* 0x002fca0007ffe0ff */
[----:B------:R1:W-:Y:S02]  /*0390*/  @!P3 STS [R7+0x8], R0 ;  /* 0x000008000700b388 */ /* 0x0003e40000000800 */
[----:B-1----:R-:W-:-:S05]  /*03a0*/  @!P4 VIADD R0, R0, 0x1 ;  /* 0x000000010000c836 */ /* 0x002fca0000000000 */
[----:B------:R-:W-:Y:S01]  /*03b0*/  @!P4 STS [R7+0x8], R0 ;  /* 0x000008000700c388 */ /* 0x000fe20000000800 */
[----:B--2---:R-:W-:Y:S01]  /*03c0*/  @!P1 FADD R4, R4, R11 ;  /* 0x0000000b04049221 */ /* 0x004fe20000000000 */
[----:B---3--:R-:W-:-:S04]  /*03d0*/  @!P1 FADD R5, R5, R12 ;  /* 0x0000000c05059221 */ /* 0x008fc80000000000 */
[----:B------:R4:W-:Y:S04]  /*03e0*/  @!P1 STS [R7], R4 ;  /* 0x0000000407009388 */ /* 0x0009e80000000800 */
[----:B------:R5:W-:Y:S01]  /*03f0*/  @!P1 STS [R7+0x4], R5 ;  /* 0x0000040507009388 */ /* 0x000be20000000800 */
[----:B0-----:R-:W-:Y:S01]  /*0400*/  IADD3 R2, P1, PT, R2, 0x30, RZ ;  /* 0x0000003002027810 */ /* 0x001fe20007f3e0ff */
[----:B----4-:R-:W-:-:S04]  /*0410*/  @!P2 FADD R4, R4, R13 ;  /* 0x0000000d0404a221 */ /* 0x010fc80000000000 */
[----:B------:R-:W-:Y:S02]  /*0420*/  IMAD.X R3, RZ, RZ, R3, P1 ;  /* 0x000000ffff037224 */ /* 0x000fe400008e0603 */
[----:B-----5:R-:W-:Y:S01]  /*0430*/  @!P2 FADD R5, R5, R14 ;  /* 0x0000000e0505a221 */ /* 0x020fe20000000000 */
[----:B------:R0:W-:Y:S04]  /*0440*/  @!P2 STS [R7], R4 ;  /* 0x000000040700a388 */ /* 0x0001e80000000800 */
[----:B------:R1:W-:Y:S01]  /*0450*/  @!P2 STS [R7+0x4], R5 ;  /* 0x000004050700a388 */ /* 0x0003e20000000800 */
[----:B------:R-:W-:Y:S01]  /*0460*/  ISETP.NE.AND P2, PT, R10, RZ, PT ;  /* 0x000000ff0a00720c */ /* 0x000fe20003f45270 */
[----:B0-----:R-:W-:Y:S01]  /*0470*/  @!P3 FADD R4, R4, R15 ;  /* 0x0000000f0404b221 */ /* 0x001fe20000000000 */
[----:B-1----:R-:W-:-:S04]  /*0480*/  @!P3 FADD R5, R5, R16 ;  /* 0x000000100505b221 */ /* 0x002fc80000000000 */
[----:B------:R0:W-:Y:S04]  /*0490*/  @!P3 STS [R7], R4 ;  /* 0x000000040700b388 */ /* 0x0001e80000000800 */
[----:B------:R1:W-:Y:S01]  /*04a0*/  @!P3 STS [R7+0x4], R5 ;  /* 0x000004050700b388 */ /* 0x0003e20000000800 */
[----:B0-----:R-:W-:Y:S01]  /*04b0*/  @!P4 FADD R4, R4, R17 ;  /* 0x000000110404c221 */ /* 0x001fe20000000000 */
[----:B-1----:R-:W-:-:S04]  /*04c0*/  @!P4 FADD R5, R5, R18 ;  /* 0x000000120505c221 */ /* 0x002fc80000000000 */
[----:B------:R0:W-:Y:S04]  /*04d0*/  @!P4 STS [R7], R4 ;  /* 0x000000040700c388 */ /* 0x0001e80000000800 */
[----:B------:R0:W-:Y:S01]  /*04e0*/  @!P4 STS [R7+0x4], R5 ;  /* 0x000004050700c388 */ /* 0x0001e20000000800 */
[----:B------:R-:W-:Y:S05]  /*04f0*/  @P2 BRA `(.L_x_59) ;  /* 0xfffffffc004c2947 */ /* 0x000fea000383ffff */
.L_x_58:
[----:B------:R-:W-:Y:S05]  /*0500*/  @!P0 BRA `(.L_x_57) ;  /* 0x0000000000588947 */ /* 0x000fea0003800000 */
[----:B------:R-:W1:Y:S01]  /*0510*/  LDC.64 R2, c[0x0][0x380] ;  /* 0x0000e000ff027b82 */ /* 0x000e620000000a00 */
[----:B------:R-:W-:Y:S01]  /*0520*/  IADD3 R8, PT, PT, -R8, RZ, RZ ;  /* 0x000000ff08087210 */ /* 0x000fe20007ffe1ff */
[----:B-1----:R-:W-:-:S03]  /*0530*/  IMAD.WIDE.U32 R2, R9, 0xc, R2 ;  /* 0x0000000c09027825 */ /* 0x002fc600078e0002 */
[----:B------:R-:W-:-:S05]  /*0540*/  IADD3 R9, P0, PT, R2, 0x8, RZ ;  /* 0x0000000802097810 */ /* 0x000fca0007f1e0ff */
[----:B------:R-:W-:-:S08]  /*0550*/  IMAD.X R10, RZ, RZ, R3, P0 ;  /* 0x000000ffff0a7224 */ /* 0x000fd000000e0603 */
.L_x_60:
[----:B------:R-:W-:Y:S01]  /*0560*/  MOV R2, R9 ;  /* 0x0000000900027202 */ /* 0x000fe20000000f00 */
[----:B------:R-:W-:-:S05]  /*0570*/  IMAD.MOV.U32 R3, RZ, RZ, R10 ;  /* 0x000000ffff037224 */ /* 0x000fca00078e000a */
[----:B------:R-:W2:Y:S02]  /*0580*/  LDG.E R9, desc[UR6][R2.64] ;  /* 0x0000000602097981 */ /* 0x000ea4000c1e1900 */
[----:B--2---:R-:W-:-:S13]  /*0590*/  ISETP.NE.AND P0, PT, R6, R9, PT ;  /* 0x000000090600720c */ /* 0x004fda0003f05270 */
[----:B------:R-:W0:Y:S04]  /*05a0*/  @!P0 LDG.E R9, desc[UR6][R2.64+-0x8] ;  /* 0xfffff80602098981 */ /* 0x000e28000c1e1900 */
[----:B------:R-:W2:Y:S01]  /*05b0*/  @!P0 LDG.E R10, desc[UR6][R2.64+-0x4] ;  /* 0xfffffc06020a8981 */ /* 0x000ea2000c1e1900 */
[----:B------:R-:W-:Y:S01]  /*05c0*/  VIADD R8, R8, 0x1 ;  /* 0x0000000108087836 */ /* 0x000fe20000000000 */
[----:B-1----:R-:W-:-:S04]  /*05d0*/  @!P0 IADD3 R0, PT, PT, R0, 0x1, RZ ;  /* 0x0000000100008810 */ /* 0x002fc80007ffe0ff */
[----:B------:R-:W-:Y:S01]  /*05e0*/  ISETP.NE.AND P1, PT, R8, RZ, PT ;  /* 0x000000ff0800720c */ /* 0x000fe20003f25270 */
[----:B------:R1:W-:Y:S01]  /*05f0*/  @!P0 STS [R7+0x8], R0 ;  /* 0x0000080007008388 */ /* 0x0003e20000000800 */
[----:B0-----:R-:W-:Y:S01]  /*0600*/  @!P0 FADD R4, R4, R9 ;  /* 0x0000000904048221 */ /* 0x001fe20000000000 */
[----:B--2---:R-:W-:-:S04]  /*0610*/  @!P0 FADD R5, R5, R10 ;  /* 0x0000000a05058221 */ /* 0x004fc80000000000 */
[----:B------:R1:W-:Y:S04]  /*0620*/  @!P0 STS [R7], R4 ;  /* 0x0000000407008388 */ /* 0x0003e80000000800 */
[----:B------:R1:W-:Y:S01]  /*0630*/  @!P0 STS [R7+0x4], R5 ;  /* 0x0000040507008388 */ /* 0x0003e20000000800 */
[----:B------:R-:W-:-:S04]  /*0640*/  IADD3 R9, P0, PT, R2, 0xc, RZ ;  /* 0x0000000c02097810 */ /* 0x000fc80007f1e0ff */
[----:B------:R-:W-:Y:S01]  /*0650*/  IADD3.X R10, PT, PT, RZ, R3, RZ, P0, !PT ;  /* 0x00000003ff0a7210 */ /* 0x000fe200007fe4ff */
[----:B------:R-:W-:Y:S08]  /*0660*/  @P1 BRA `(.L_x_60) ;  /* 0xfffffffc00bc1947 */ /* 0x000ff0000383ffff */
.L_x_57:
[----:B------:R-:W0:Y:S02]  /*0670*/  LDC.64 R2, c[0x0][0x388] ;  /* 0x0000e200ff027b82 */ /* 0x000e240000000a00 */
[----:B01----:R-:W-:-:S05]  /*0680*/  IMAD.WIDE R6, R6, 0xc, R2 ;  /* 0x0000000c06067825 */ /* 0x003fca00078e0202 */
[----:B------:R-:W-:Y:S04]  /*0690*/  STG.E desc[UR6][R6.64], R4 ;  /* 0x0000000406007986 */ /* 0x000fe8000c101906 */
[----:B------:R-:W-:Y:S04]  /*06a0*/  STG.E desc[UR6][R6.64+0x4], R5 ;  /* 0x0000040506007986 */ /* 0x000fe8000c101906 */
[----:B------:R-:W-:Y:S01]  /*06b0*/  STG.E desc[UR6][R6.64+0x8], R0 ;  /* 0x0000080006007986 */ /* 0x000fe2000c101906 */
[----:B------:R-:W-:Y:S05]  /*06c0*/  EXIT ;  /* 0x000000000000794d */ /* 0x000fea0003800000 */
.L_x_61:
        /* <DEDUP_REMOVED lines=11> */
.L_x_69:


//--------------------- .text._Z25device_reset_centroid_posP8Centroid --------------------------
	.section	.text._Z25device_reset_centroid_posP8Centroid,"ax",@progbits
	.align	128
        .global         _Z25device_reset_centroid_posP8Centroid
        .type           _Z25device_reset_centroid_posP8Centroid,@function
        .size           _Z25device_reset_centroid_posP8Centroid,(.L_x_70 - _Z25device_reset_centroid_posP8Centroid)
        .other          _Z25device_reset_centroid_posP8Centroid,@"STO_CUDA_ENTRY STV_DEFAULT"
_Z25device_reset_centroid_posP8Centroid:
.text._Z25device_reset_centroid_posP8Centroid:
[----:B------:R-:W-:Y:S01]  /*0000*/  LDC R1, c[0x0][0x37c] ;  /* 0x0000df00ff017b82 */ /* 0x000fe20000000800 */
[----:B------:R-:W0:Y:S07]  /*0010*/  S2R R0, SR_TID.X ;  /* 0x0000000000007919 */ /* 0x000e2e0000002100 */
[----:B------:R-:W0:Y:S01]  /*0020*/  S2UR UR6, SR_CTAID.X ;  /* 0x00000000000679c3 */ /* 0x000e220000002500 */
[----:B------:R-:W1:Y:S07]  /*0030*/  LDCU.64 UR4, c[0x0][0x358] ;  /* 0x00006b00ff0477ac */ /* 0x000e6e0008000a00 */
[----:B------:R-:W0:Y:S08]  /*0040*/  LDC R5, c[0x0][0x360] ;  /* 0x0000d800ff057b82 */ /* 0x000e300000000800 */
[----:B------:R-:W2:Y:S01]  /*0050*/  LDC.64 R2, c[0x0][0x380] ;  /* 0x0000e000ff027b82 */ /* 0x000ea20000000a00 */
[----:B0-----:R-:W-:-:S04]  /*0060*/  IMAD R5, R5, UR6, R0 ;  /* 0x0000000605057c24 */ /* 0x001fc8000f8e0200 */
[----:B--2---:R-:W-:-:S05]  /*0070*/  IMAD.WIDE R2, R5, 0xc, R2 ;  /* 0x0000000c05027825 */ /* 0x004fca00078e0202 */
[----:B-1----:R-:W-:Y:S04]  /*0080*/  STG.E desc[UR4][R2.64], RZ ;  /* 0x000000ff02007986 */ /* 0x002fe8000c101904 */
[----:B------:R-:W-:Y:S04]  /*0090*/  STG.E desc[UR4][R2.64+0x4], RZ ;  /* 0x000004ff02007986 */ /* 0x000fe8000c101904 */
[----:B------:R-:W-:Y:S01]  /*00a0*/  STG.E desc[UR4][R2.64+0x8], RZ ;  /* 0x000008ff02007986 */ /* 0x000fe2000c101904 */
[----:B------:R-:W-:Y:S05]  /*00b0*/  EXIT ;  /* 0x000000000000794d */ /* 0x000fea0003800000 */
.L_x_62:
        /* <DEDUP_REMOVED lines=12> */
.L_x_70:


//--------------------- .text._Z30device_reset_centroid_positionP8CentroidP5PointPi --------------------------
	.section	.text._Z30device_reset_centroid_positionP8CentroidP5PointPi,"ax",@progbits
	.align	128
        .global         _Z30device_reset_centroid_positionP8CentroidP5PointPi
        .type           _Z30device_reset_centroid_positionP8CentroidP5PointPi,@function
        .size           _Z30device_reset_centroid_positionP8CentroidP5PointPi,(.L_x_71 - _Z30device_reset_centroid_positionP8CentroidP5PointPi)
        .other          _Z30device_reset_centroid_positionP8CentroidP5PointPi,@"STO_CUDA_ENTRY STV_DEFAULT"
_Z30device_reset_centroid_positionP8CentroidP5PointPi:
.text._Z30device_reset_centroid_positionP8CentroidP5PointPi:
[----:B------:R-:W-:Y:S01]  /*0000*/  LDC R1, c[0x0][0x37c] ;  /* 0x0000df00ff017b82 */ /* 0x000fe20000000800 */
[----:B------:R-:W0:Y:S07]  /*0010*/  S2R R0, SR_TID.X ;  /* 0x0000000000007919 */ /* 0x000e2e0000002100 */
[----:B------:R-:W0:Y:S01]  /*0020*/  S2UR UR6, SR_CTAID.X ;  /* 0x00000000000679c3 */ /* 0x000e220000002500 */
[----:B------:R-:W1:Y:S07]  /*0030*/  LDCU.64 UR4, c[0x0][0x358] ;  /* 0x00006b00ff0477ac */ /* 0x000e6e0008000a00 */
[----:B------:R-:W-:Y:S08]  /*0040*/  BAR.SYNC.DEFER_BLOCKING 0x0 ;  /* 0x0000000000007b1d */ /* 0x000ff00000010000 */
[----:B------:R-:W0:Y:S08]  /*0050*/  LDC R11, c[0x0][0x360] ;  /* 0x0000d800ff0b7b82 */ /* 0x000e300000000800 */
[----:B------:R-:W2:Y:S08]  /*0060*/  LDC.64 R2, c[0x0][0x380] ;  /* 0x0000e000ff027b82 */ /* 0x000eb00000000a00 */
[----:B------:R-:W3:Y:S01]  /*0070*/  LDC.64 R4, c[0x0][0x390] ;  /* 0x0000e400ff047b82 */ /* 0x000ee20000000a00 */
[----:B0-----:R-:W-:-:S04]  /*0080*/  IMAD R11, R11, UR6, R0 ;  /* 0x000000060b0b7c24 */ /* 0x001fc8000f8e0200 */
[----:B--2---:R-:W-:-:S05]  /*0090*/  IMAD.WIDE R2, R11, 0xc, R2 ;  /* 0x0000000c0b027825 */ /* 0x004fca00078e0202 */
[----:B-1----:R0:W-:Y:S04]  /*00a0*/  STG.E desc[UR4][R2.64], RZ ;  /* 0x000000ff02007986 */ /* 0x0021e8000c101904 */
[----:B------:R0:W-:Y:S04]  /*00b0*/  STG.E desc[UR4][R2.64+0x4], RZ ;  /* 0x000004ff02007986 */ /* 0x0001e8000c101904 */
[----:B------:R0:W-:Y:S04]  /*00c0*/  STG.E desc[UR4][R2.64+0x8], RZ ;  /* 0x000008ff02007986 */ /* 0x0001e8000c101904 */
[----:B---3--:R-:W2:Y:S02]  /*00d0*/  LDG.E R0, desc[UR4][R4.64] ;  /* 0x0000000404007981 */ /* 0x008ea4000c1e1900 */
[----:B--2---:R-:W-:-:S13]  /*00e0*/  ISETP.GE.AND P0, PT, R0, 0x1, PT ;  /* 0x000000010000780c */ /* 0x004fda0003f06270 */
[----:B0-----:R-:W-:Y:S05]  /*00f0*/  @!P0 EXIT ;  /* 0x000000000000894d */ /* 0x001fea0003800000 */
[----:B------:R-:W0:Y:S01]  /*0100*/  LDC.64 R4, c[0x0][0x388] ;  /* 0x0000e200ff047b82 */ /* 0x000e220000000a00 */
[----:B------:R-:W-:Y:S01]  /*0110*/  HFMA2 R13, -RZ, RZ, 0, 0 ;  /* 0x00000000ff0d7431 */ /* 0x000fe200000001ff */
[----:B------:R-:W-:Y:S01]  /*0120*/  MOV R15, RZ ;  /* 0x000000ff000f7202 */ /* 0x000fe20000000f00 */
[----:B------:R-:W-:Y:S02]  /*0130*/  HFMA2 R17, -RZ, RZ, 0, 0 ;  /* 0x00000000ff117431 */ /* 0x000fe400000001ff */
[----:B------:R-:W-:-:S07]  /*0140*/  IMAD.MOV.U32 R19, RZ, RZ, RZ ;  /* 0x000000ffff137224 */ /* 0x000fce00078e00ff */
.L_x_65:
[----:B0-----:R-:W-:-:S05]  /*0150*/  IMAD.WIDE.U32 R6, R19, 0xc, R4 ;  /* 0x0000000c13067825 */ /* 0x001fca00078e0004 */
[----:B-1----:R-:W2:Y:S01]  /*0160*/  LDG.E R8, desc[UR4][R6.64+0x8] ;  /* 0x0000080406087981 */ /* 0x002ea2000c1e1900 */
[----:B------:R-:W-:Y:S01]  /*0170*/  BSSY.RECONVERGENT B0, `(.L_x_63) ;  /* 0x000000e000007945 */ /* 0x000fe20003800200 */
[----:B------:R-:W-:Y:S02]  /*0180*/  IADD3 R19, PT, PT, R19, 0x1, RZ ;  /* 0x0000000113137810 */ /* 0x000fe40007ffe0ff */
[----:B--2---:R-:W-:-:S13]  /*0190*/  ISETP.NE.AND P0, PT, R11, R8, PT ;  /* 0x000000080b00720c */ /* 0x004fda0003f05270 */
[----:B------:R-:W-:Y:S05]  /*01a0*/  @P0 BRA `(.L_x_64) ;  /* 0x0000000000280947 */ /* 0x000fea0003800000 */
[----:B------:R-:W2:Y:S01]  /*01b0*/  LDG.E R0, desc[UR4][R6.64] ;  /* 0x0000000406007981 */ /* 0x000ea2000c1e1900 */
[----:B------:R-:W0:Y:S01]  /*01c0*/  LDC.64 R8, c[0x0][0x390] ;  /* 0x0000e400ff087b82 */ /* 0x000e220000000a00 */
[----:B--2---:R-:W-:-:S05]  /*01d0*/  FADD R17, R17, R0 ;  /* 0x0000000011117221 */ /* 0x004fca0000000000 */
[----:B------:R1:W-:Y:S04]  /*01e0*/  STG.E desc[UR4][R2.64], R17 ;  /* 0x0000001102007986 */ /* 0x0003e8000c101904 */
[----:B------:R-:W2:Y:S01]  /*01f0*/  LDG.E R0, desc[UR4][R6.64+0x4] ;  /* 0x0000040406007981 */ /* 0x000ea2000c1e1900 */
[----:B------:R-:W-:-:S05]  /*0200*/  VIADD R15, R15, 0x1 ;  /* 0x000000010f0f7836 */ /* 0x000fca0000000000 */
[----:B------:R1:W-:Y:S01]  /*0210*/  STG.E desc[UR4][R2.64+0x8], R15 ;  /* 0x0000080f02007986 */ /* 0x0003e2000c101904 */
[----:B--2---:R-:W-:-:S05]  /*0220*/  FADD R13, R13, R0 ;  /* 0x000000000d0d7221 */ /* 0x004fca0000000000 */
[----:B------:R1:W-:Y:S04]  /*0230*/  STG.E desc[UR4][R2.64+0x4], R13 ;  /* 0x0000040d02007986 */ /* 0x0003e8000c101904 */
[----:B0-----:R1:W5:Y:S02]  /*0240*/  LDG.E R0, desc[UR4][R8.64] ;  /* 0x0000000408007981 */ /* 0x001364000c1e1900 */
.L_x_64:
[----:B------:R-:W-:Y:S05]  /*0250*/  BSYNC.RECONVERGENT B0 ;  /* 0x0000000000007941 */ /* 0x000fea0003800200 */
.L_x_63:
[----:B-----5:R-:W-:-:S13]  /*0260*/  ISETP.GE.AND P0, PT, R19, R0, PT ;  /* 0x000000001300720c */ /* 0x020fda0003f06270 */
[----:B------:R-:W-:Y:S05]  /*0270*/  @!P0 BRA `(.L_x_65) ;  /* 0xfffffffc00b48947 */ /* 0x000fea000383ffff */
[----:B------:R-:W-:Y:S05]  /*0280*/  EXIT ;  /* 0x000000000000794d */ /* 0x000fea0003800000 */
.L_x_66:
        /* <DEDUP_REMOVED lines=15> */
.L_x_71:


//--------------------- .nv.shared._Z22device_reassign_pointsP5PointP8CentroidPiS3_S3_S3_ --------------------------
	.section	.nv.shared._Z22device_reassign_pointsP5PointP8CentroidPiS3_S3_S3_,"aw",@nobits
	.sectionflags	@""
	.align	16
	.zero		1024


//--------------------- .nv.shared.reserved.0     --------------------------
	.section	.nv.shared.reserved.0,"aw",@nobits
	.weak		__nv_reservedSMEM_offset_0_alias
	.size		__nv_reservedSMEM_offset_0_alias, 0, 64
	.other		__nv_reservedSMEM_offset_0_alias,@"STO_CUDA_RESERVED_SHARED STV_DEFAULT"
__nv_reservedSMEM_offset_0_alias:
	.zero		0
	.zero		64


//--------------------- .nv.shared._Z24device_compute_centroidsP5PointP8CentroidPiS3_ --------------------------
	.section	.nv.shared._Z24device_compute_centroidsP5PointP8CentroidPiS3_,"aw",@nobits
	.sectionflags	@""
	.align	16
.nv.shared._Z24device_compute_centroidsP5PointP8CentroidPiS3_:
	.zero		1040


//--------------------- .nv.shared._Z25device_reset_centroid_posP8Centroid --------------------------
	.section	.nv.shared._Z25device_reset_centroid_posP8Centroid,"aw",@nobits
	.sectionflags	@""
	.align	16
	.zero		1024


//--------------------- .nv.shared._Z30device_reset_centroid_positionP8CentroidP5PointPi --------------------------
	.section	.nv.shared._Z30device_reset_centroid_positionP8CentroidP5PointPi,"aw",@nobits
	.sectionflags	@""
	.align	16
	.zero		1024


//--------------------- .nv.constant0._Z22device_reassign_pointsP5PointP8CentroidPiS3_S3_S3_ --------------------------
	.section	.nv.constant0._Z22device_reassign_pointsP5PointP8CentroidPiS3_S3_S3_,"a",@progbits
	.sectionflags	@""
	.align	4
.nv.constant0._Z22device_reassign_pointsP5PointP8CentroidPiS3_S3_S3_:
	.zero		944


//--------------------- .nv.constant0._Z24device_compute_centroidsP5PointP8CentroidPiS3_ --------------------------
	.section	.nv.constant0._Z24device_compute_centroidsP5PointP8CentroidPiS3_,"a",@progbits
	.sectionflags	@""
	.align	4
.nv.constant0._Z24device_compute_centroidsP5PointP8CentroidPiS3_:
	.zero		928


//--------------------- .nv.constant0._Z25device_reset_centroid_posP8Centroid --------------------------
	.section	.nv.constant0._Z25device_reset_centroid_posP8Centroid,"a",@progbits
	.sectionflags	@""
	.align	4
.nv.constant0._Z25device_reset_centroid_posP8Centroid:
	.zero		904


//--------------------- .nv.constant0._Z30device_reset_centroid_positionP8CentroidP5PointPi --------------------------
	.section	.nv.constant0._Z30device_reset_centroid_positionP8CentroidP5PointPi,"a",@progbits
	.sectionflags	@""
	.align	4
.nv.constant0._Z30device_reset_centroid_positionP8CentroidP5PointPi:
	.zero		920


//--------------------- SYMBOLS --------------------------

	.type		.nv.reservedSmem.offset0,@object
	.size		.nv.reservedSmem.offset0,0x4
	.type		.nv.reservedSmem.cap,@object
	.size		.nv.reservedSmem.cap,0x4
